// auto-generated by cutlass_sweep.gemm — config: {"arch": "sm_90", "cluster_m": 1, "cluster_n": 1, "dtype": "e5m2", "dtype_b": "e4m3", "layout": "nt", "stages": 0, "tile_k": 128, "tile_m": 64, "tile_n": 64}
#include "cutlass/cutlass.h"
#include "cutlass/gemm/collective/collective_builder.hpp"
#include "cutlass/gemm/device/gemm_universal_adapter.h"
#include "cutlass/gemm/kernel/gemm_universal.hpp"
#include "cutlass/epilogue/collective/collective_builder.hpp"

using ElemA = cutlass::float_e5m2_t;
using ElemB = cutlass::float_e4m3_t;
using ElemCD = cutlass::float_e5m2_t;
using Acc  = float;
using TileShape    = cute::Shape<cute::_64, cute::_64, cute::_128>;
using ClusterShape = cute::Shape<cute::_1, cute::_1, cute::_1>;

using CollectiveEpilogue = typename cutlass::epilogue::collective::CollectiveBuilder<
    cutlass::arch::Sm90, cutlass::arch::OpClassTensorOp,
    TileShape, ClusterShape,
    cutlass::epilogue::collective::EpilogueTileAuto,
    Acc, Acc,
    ElemCD, cutlass::layout::RowMajor, 128 / cutlass::sizeof_bits<ElemCD>::value,
    ElemCD, cutlass::layout::RowMajor, 128 / cutlass::sizeof_bits<ElemCD>::value,
    cutlass::epilogue::collective::EpilogueScheduleAuto
  >::CollectiveOp;

using CollectiveMainloop = typename cutlass::gemm::collective::CollectiveBuilder<
    cutlass::arch::Sm90, cutlass::arch::OpClassTensorOp,
    ElemA, cutlass::layout::RowMajor, 128 / cutlass::sizeof_bits<ElemA>::value,
    ElemB, cutlass::layout::ColumnMajor, 128 / cutlass::sizeof_bits<ElemB>::value,
    Acc,
    TileShape, ClusterShape,
    cutlass::gemm::collective::StageCountAutoCarveout<static_cast<int>(sizeof(typename CollectiveEpilogue::SharedStorage))>,
    cutlass::gemm::collective::KernelScheduleAuto
  >::CollectiveOp;

using GemmKernel = cutlass::gemm::kernel::GemmUniversal<
    cute::Shape<int,int,int,int>,
    CollectiveMainloop,
    CollectiveEpilogue
>;
using Gemm = cutlass::gemm::device::GemmUniversalAdapter<GemmKernel>;

// Force the device kernel symbol into the cubin without needing a host main.
auto* _anchor = &cutlass::device_kernel<GemmKernel>;


// ===== COMPILED SASS (sm_90a) =====

	.target	sm_90a

	.elftype	@"ET_EXEC"


//--------------------- .note.nv.tkinfo           --------------------------
	.section	.note.nv.tkinfo,"",@"SHT_NOTE"
	.sectionflags	@"SHF_NOTE_NV_TKINFO"
	.tkinfo
        /*0018*/ 	.word	0x00000002
        /*0030*/ 	.string	""
        /*0030*/ 	.string	"ptxas"
        /*0030*/ 	.string	"Cuda compilation tools, release 13.0, V13.0.88"
        /*0030*/ 	.string	"Build cuda_13.0.r13.0/compiler.36424714_0"
        /*0030*/ 	.string	"-arch sm_90a -m 64 "



//--------------------- .note.nv.cuinfo           --------------------------
	.section	.note.nv.cuinfo,"",@"SHT_NOTE"
	.sectionflags	@"SHF_NOTE_NV_CUINFO"
        /*0018*/ 	.short	0x0002
        /*001a*/ 	.short	0x005a
        /*001c*/ 	.short	0x0082
	.zero		2


//--------------------- .nv.info                  --------------------------
	.section	.nv.info,"",@"SHT_CUDA_INFO"
	.align	4


	//----- nvinfo : EIATTR_REGCOUNT
	.align		4
        /*0000*/ 	.byte	0x04, 0x2f
        /*0002*/ 	.short	(.L_12 - .L_11)
	.align		4
.L_11:
        /*0004*/ 	.word	index@(_ZN7cutlass13device_kernelINS_4gemm6kernel13GemmUniversalIN4cute5tupleIJiiiiEEENS1_10collective13CollectiveMmaINS1_37MainloopSm90TmaGmmaWarpSpecializedFP8ILi14ENS5_IJNS4_1CILi1EEESB_SB_EEENS1_32KernelTmaWarpSpecializedPingpongEEENS5_IJNSA_ILi64EEESF_NSA_ILi128EEEEEENS_12float_e5m2_tENS5_IJlSB_lEEENS_12float_e4m3_tESJ_NS4_8TiledMMAINS4_8MMA_AtomIJNS4_4SM904GMMA30MMA_64x64x32_F32E5M2E4M3_SS_TNILNSO_7ScaleInE1ELSQ_1EEEEEENS4_6LayoutISC_NS5_IJNSA_ILi0EEESU_SU_EEEEENS5_IJNS4_10UnderscoreESX_SX_EEEEENS4_13SM90_TMA_LOADENS4_14ComposedLayoutINS4_7SwizzleILi3ELi4ELi3EEENS4_18smem_ptr_flag_bitsILi8EEENST_INS5_IJNSA_ILi8EEESG_EEENS5_IJSG_SB_EEEEEEEvNS4_8identityES10_S1A_vS1B_EENS_8epilogue10collective6detail29Sm90TmaWarpSpecializedAdapterINS1E_15DefaultEpilogueISI_SJ_SJ_NS1D_6thread17LinearCombinationISI_Li1EffLNS1I_9ScaleType4KindE0ELNS_15FloatRoundStyleE2ESI_EENS1_15EpilogueDefaultEEEEEvvEEEEvNT_6ParamsE)
        /*0008*/ 	.word	0x000000a8


	//----- nvinfo : EIATTR_FRAME_SIZE
	.align		4
.L_12:
        /*000c*/ 	.byte	0x04, 0x11
        /*000e*/ 	.short	(.L_14 - .L_13)
	.align		4
.L_13:
        /*0010*/ 	.word	index@(_ZN7cutlass13device_kernelINS_4gemm6kernel13GemmUniversalIN4cute5tupleIJiiiiEEENS1_10collective13CollectiveMmaINS1_37MainloopSm90TmaGmmaWarpSpecializedFP8ILi14ENS5_IJNS4_1CILi1EEESB_SB_EEENS1_32KernelTmaWarpSpecializedPingpongEEENS5_IJNSA_ILi64EEESF_NSA_ILi128EEEEEENS_12float_e5m2_tENS5_IJlSB_lEEENS_12float_e4m3_tESJ_NS4_8TiledMMAINS4_8MMA_AtomIJNS4_4SM904GMMA30MMA_64x64x32_F32E5M2E4M3_SS_TNILNSO_7ScaleInE1ELSQ_1EEEEEENS4_6LayoutISC_NS5_IJNSA_ILi0EEESU_SU_EEEEENS5_IJNS4_10UnderscoreESX_SX_EEEEENS4_13SM90_TMA_LOADENS4_14ComposedLayoutINS4_7SwizzleILi3ELi4ELi3EEENS4_18smem_ptr_flag_bitsILi8EEENST_INS5_IJNSA_ILi8EEESG_EEENS5_IJSG_SB_EEEEEEEvNS4_8identityES10_S1A_vS1B_EENS_8epilogue10collective6detail29Sm90TmaWarpSpecializedAdapterINS1E_15DefaultEpilogueISI_SJ_SJ_NS1D_6thread17LinearCombinationISI_Li1EffLNS1I_9ScaleType4KindE0ELNS_15FloatRoundStyleE2ESI_EENS1_15EpilogueDefaultEEEEEvvEEEEvNT_6ParamsE)
        /*0014*/ 	.word	0x00000000


	//----- nvinfo : EIATTR_MIN_STACK_SIZE
	.align		4
.L_14:
        /*0018*/ 	.byte	0x04, 0x12
        /*001a*/ 	.short	(.L_16 - .L_15)
	.align		4
.L_15:
        /*001c*/ 	.word	index@(_ZN7cutlass13device_kernelINS_4gemm6kernel13GemmUniversalIN4cute5tupleIJiiiiEEENS1_10collective13CollectiveMmaINS1_37MainloopSm90TmaGmmaWarpSpecializedFP8ILi14ENS5_IJNS4_1CILi1EEESB_SB_EEENS1_32KernelTmaWarpSpecializedPingpongEEENS5_IJNSA_ILi64EEESF_NSA_ILi128EEEEEENS_12float_e5m2_tENS5_IJlSB_lEEENS_12float_e4m3_tESJ_NS4_8TiledMMAINS4_8MMA_AtomIJNS4_4SM904GMMA30MMA_64x64x32_F32E5M2E4M3_SS_TNILNSO_7ScaleInE1ELSQ_1EEEEEENS4_6LayoutISC_NS5_IJNSA_ILi0EEESU_SU_EEEEENS5_IJNS4_10UnderscoreESX_SX_EEEEENS4_13SM90_TMA_LOADENS4_14ComposedLayoutINS4_7SwizzleILi3ELi4ELi3EEENS4_18smem_ptr_flag_bitsILi8EEENST_INS5_IJNSA_ILi8EEESG_EEENS5_IJSG_SB_EEEEEEEvNS4_8identityES10_S1A_vS1B_EENS_8epilogue10collective6detail29Sm90TmaWarpSpecializedAdapterINS1E_15DefaultEpilogueISI_SJ_SJ_NS1D_6thread17LinearCombinationISI_Li1EffLNS1I_9ScaleType4KindE0ELNS_15FloatRoundStyleE2ESI_EENS1_15EpilogueDefaultEEEEEvvEEEEvNT_6ParamsE)
        /*0020*/ 	.word	0x00000000
.L_16:


//--------------------- .nv.compat                --------------------------
	.section	.nv.compat,"",@"SHT_CUDA_COMPAT_INFO"
	.align	4
        /*0000*/ 	.byte	0x02, 0x09, 0x01, 0x00, 0x02, 0x02, 0x04, 0x00, 0x02, 0x05, 0x05, 0x00, 0x03, 0x07, 0x01, 0x01
        /*0010*/ 	.byte	0x02, 0x03, 0x01, 0x00, 0x02, 0x06, 0x01, 0x00, 0x04, 0x0b, 0x08, 0x00, 0x00, 0x00, 0x00, 0x00
        /*0020*/ 	.byte	0x00, 0x00, 0x00, 0x00


//--------------------- .nv.info._ZN7cutlass13device_kernelINS_4gemm6kernel13GemmUniversalIN4cute5tupleIJiiiiEEENS1_10collective13CollectiveMmaINS1_37MainloopSm90TmaGmmaWarpSpecializedFP8ILi14ENS5_IJNS4_1CILi1EEESB_SB_EEENS1_32KernelTmaWarpSpecializedPingpongEEENS5_IJNSA_ILi64EEESF_NSA_ILi128EEEEEENS_12float_e5m2_tENS5_IJlSB_lEEENS_12float_e4m3_tESJ_NS4_8TiledMMAINS4_8MMA_AtomIJNS4_4SM904GMMA30MMA_64x64x32_F32E5M2E4M3_SS_TNILNSO_7ScaleInE1ELSQ_1EEEEEENS4_6LayoutISC_NS5_IJNSA_ILi0EEESU_SU_EEEEENS5_IJNS4_10UnderscoreESX_SX_EEEEENS4_13SM90_TMA_LOADENS4_14ComposedLayoutINS4_7SwizzleILi3ELi4ELi3EEENS4_18smem_ptr_flag_bitsILi8EEENST_INS5_IJNSA_ILi8EEESG_EEENS5_IJSG_SB_EEEEEEEvNS4_8identityES10_S1A_vS1B_EENS_8epilogue10collective6detail29Sm90TmaWarpSpecializedAdapterINS1E_15DefaultEpilogueISI_SJ_SJ_NS1D_6thread17LinearCombinationISI_Li1EffLNS1I_9ScaleType4KindE0ELNS_15FloatRoundStyleE2ESI_EENS1_15EpilogueDefaultEEEEEvvEEEEvNT_6ParamsE --------------------------
	.section	.nv.info._ZN7cutlass13device_kernelINS_4gemm6kernel13GemmUniversalIN4cute5tupleIJiiiiEEENS1_10collective13CollectiveMmaINS1_37MainloopSm90TmaGmmaWarpSpecializedFP8ILi14ENS5_IJNS4_1CILi1EEESB_SB_EEENS1_32KernelTmaWarpSpecializedPingpongEEENS5_IJNSA_ILi64EEESF_NSA_ILi128EEEEEENS_12float_e5m2_tENS5_IJlSB_lEEENS_12float_e4m3_tESJ_NS4_8TiledMMAINS4_8MMA_AtomIJNS4_4SM904GMMA30MMA_64x64x32_F32E5M2E4M3_SS_TNILNSO_7ScaleInE1ELSQ_1EEEEEENS4_6LayoutISC_NS5_IJNSA_ILi0EEESU_SU_EEEEENS5_IJNS4_10UnderscoreESX_SX_EEEEENS4_13SM90_TMA_LOADENS4_14ComposedLayoutINS4_7SwizzleILi3ELi4ELi3EEENS4_18smem_ptr_flag_bitsILi8EEENST_INS5_IJNSA_ILi8EEESG_EEENS5_IJSG_SB_EEEEEEEvNS4_8identityES10_S1A_vS1B_EENS_8epilogue10collective6detail29Sm90TmaWarpSpecializedAdapterINS1E_15DefaultEpilogueISI_SJ_SJ_NS1D_6thread17LinearCombinationISI_Li1EffLNS1I_9ScaleType4KindE0ELNS_15FloatRoundStyleE2ESI_EENS1_15EpilogueDefaultEEEEEvvEEEEvNT_6ParamsE,"",@"SHT_CUDA_INFO"
	.sectionflags	@""
	.align	4


	//----- nvinfo : EIATTR_CUDA_API_VERSION
	.align		4
        /*0000*/ 	.byte	0x04, 0x37
        /*0002*/ 	.short	(.L_18 - .L_17)
.L_17:
        /*0004*/ 	.word	0x00000082


	//----- nvinfo : EIATTR_KPARAM_INFO
	.align		4
.L_18:
        /*0008*/ 	.byte	0x04, 0x17
        /*000a*/ 	.short	(.L_20 - .L_19)
.L_19:
        /*000c*/ 	.word	0x00000000
        /*0010*/ 	.short	0x0000
        /*0012*/ 	.short	0x0070
        /*0014*/ 	.byte	0x00, 0xf0, 0x01, 0x10


	//----- nvinfo : EIATTR_SPARSE_MMA_MASK
	.align		4
.L_20:
        /*0018*/ 	.byte	0x03, 0x50
        /*001a*/ 	.short	0x0000


	//----- nvinfo : EIATTR_MAXREG_COUNT
	.align		4
        /*001c*/ 	.byte	0x03, 0x1b
        /*001e*/ 	.short	0x00a8


	//----- nvinfo : EIATTR_NUM_BARRIERS
	.align		4
        /*0020*/ 	.byte	0x02, 0x4c
        /*0022*/ 	.byte	0x01
	.zero		1


	//----- nvinfo : EIATTR_MERCURY_ISA_VERSION
	.align		4
        /*0024*/ 	.byte	0x03, 0x5f
        /*0026*/ 	.short	0x0101


	//----- nvinfo : EIATTR_INT_WARP_WIDE_INSTR_OFFSETS
	.align		4
        /*0028*/ 	.byte	0x04, 0x31
        /*002a*/ 	.short	(.L_22 - .L_21)


	//   ....[0]....
.L_21:
        /*002c*/ 	.word	0x00000590


	//   ....[1]....
        /*0030*/ 	.word	0x000005b0


	//   ....[2]....
        /*0034*/ 	.word	0x00000630


	//   ....[3]....
        /*0038*/ 	.word	0x00000640


	//   ....[4]....
        /*003c*/ 	.word	0x00000650


	//   ....[5]....
        /*0040*/ 	.word	0x00000670


	//   ....[6]....
        /*0044*/ 	.word	0x000006f0


	//   ....[7]....
        /*0048*/ 	.word	0x00000710


	//----- nvinfo : EIATTR_COOP_GROUP_MASK_REGIDS
	.align		4
.L_22:
        /*004c*/ 	.byte	0x04, 0x29
        /*004e*/ 	.short	(.L_24 - .L_23)


	//   ....[0]....
.L_23:
        /*0050*/ 	.word	0xffffffff


	//   ....[1]....
        /*0054*/ 	.word	0xffffffff


	//   ....[2]....
        /*0058*/ 	.word	0xffffffff


	//   ....[3]....
        /*005c*/ 	.word	0xffffffff


	//   ....[4]....
        /*0060*/ 	.word	0xffffffff


	//   ....[5]....
        /*0064*/ 	.word	0xffffffff


	//----- nvinfo : EIATTR_COOP_GROUP_INSTR_OFFSETS
	.align		4
.L_24:
        /*0068*/ 	.byte	0x04, 0x28
        /*006a*/ 	.short	(.L_26 - .L_25)


	//   ....[0]....
.L_25:
        /*006c*/ 	.word	0x00000060


	//   ....[1]....
        /*0070*/ 	.word	0x00000070


	//   ....[2]....
        /*0074*/ 	.word	0x00000130


	//   ....[3]....
        /*0078*/ 	.word	0x00000430


	//   ....[4]....
        /*007c*/ 	.word	0x00000470


	//   ....[5]....
        /*0080*/ 	.word	0x000004b0


	//----- nvinfo : EIATTR_REG_RECONFIG
	.align		4
.L_26:
        /*0084*/ 	.byte	0x01, 0x54
	.zero		2


	//----- nvinfo : EIATTR_MBARRIER_INSTR_OFFSETS
	.align		4
        /*0088*/ 	.byte	0x04, 0x39
        /*008a*/ 	.short	(.L_28 - .L_27)


	//   ....[0]....
.L_27:
        /*008c*/ 	.word	0x00000250
        /*0090*/ 	.word	0x000000ff
        /*0094*/ 	.word	0x00000000
        /*0098*/ 	.short	0x0100
        /*009a*/ 	.byte	0x08
	.zero		1


	//   ....[1]....
        /*009c*/ 	.word	0x00000260
        /*00a0*/ 	.word	0x000000ff
        /*00a4*/ 	.word	0x00000070
        /*00a8*/ 	.short	0x0100
        /*00aa*/ 	.byte	0x08
	.zero		1


	//   ....[2]....
        /*00ac*/ 	.word	0x00000270
        /*00b0*/ 	.word	0x000000ff
        /*00b4*/ 	.word	0x00000008
        /*00b8*/ 	.short	0x0100
        /*00ba*/ 	.byte	0x08
	.zero		1


	//   ....[3]....
        /*00bc*/ 	.word	0x00000280
        /*00c0*/ 	.word	0x000000ff
        /*00c4*/ 	.word	0x00000078
        /*00c8*/ 	.short	0x0100
        /*00ca*/ 	.byte	0x08
	.zero		1


	//   ....[4]....
        /*00cc*/ 	.word	0x00000290
        /*00d0*/ 	.word	0x000000ff
        /*00d4*/ 	.word	0x00000010
        /*00d8*/ 	.short	0x0100
        /*00da*/ 	.byte	0x08
	.zero		1


	//   ....[5]....
        /*00dc*/ 	.word	0x000002a0
        /*00e0*/ 	.word	0x000000ff
        /*00e4*/ 	.word	0x00000080
        /*00e8*/ 	.short	0x0100
        /*00ea*/ 	.byte	0x08
	.zero		1


	//   ....[6]....
        /*00ec*/ 	.word	0x000002b0
        /*00f0*/ 	.word	0x000000ff
        /*00f4*/ 	.word	0x00000018
        /*00f8*/ 	.short	0x0100
        /*00fa*/ 	.byte	0x08
	.zero		1


	//   ....[7]....
        /*00fc*/ 	.word	0x000002c0
        /*0100*/ 	.word	0x000000ff
        /*0104*/ 	.word	0x00000088
        /*0108*/ 	.short	0x0100
        /*010a*/ 	.byte	0x08
	.zero		1


	//   ....[8]....
        /*010c*/ 	.word	0x000002d0
        /*0110*/ 	.word	0x000000ff
        /*0114*/ 	.word	0x00000020
        /*0118*/ 	.short	0x0100
        /*011a*/ 	.byte	0x08
	.zero		1


	//   ....[9]....
        /*011c*/ 	.word	0x000002e0
        /*0120*/ 	.word	0x000000ff
        /*0124*/ 	.word	0x00000090
        /*0128*/ 	.short	0x0100
        /*012a*/ 	.byte	0x08
	.zero		1


	//   ....[10]....
        /*012c*/ 	.word	0x000002f0
        /*0130*/ 	.word	0x000000ff
        /*0134*/ 	.word	0x00000028
        /*0138*/ 	.short	0x0100
        /*013a*/ 	.byte	0x08
	.zero		1


	//   ....[11]....
        /*013c*/ 	.word	0x00000300
        /*0140*/ 	.word	0x000000ff
        /*0144*/ 	.word	0x00000098
        /*0148*/ 	.short	0x0100
        /*014a*/ 	.byte	0x08
	.zero		1


	//   ....[12]....
        /*014c*/ 	.word	0x00000310
        /*0150*/ 	.word	0x000000ff
        /*0154*/ 	.word	0x00000030
        /*0158*/ 	.short	0x0100
        /*015a*/ 	.byte	0x08
	.zero		1


	//   ....[13]....
        /*015c*/ 	.word	0x00000320
        /*0160*/ 	.word	0x000000ff
        /*0164*/ 	.word	0x000000a0
        /*0168*/ 	.short	0x0100
        /*016a*/ 	.byte	0x08
	.zero		1


	//   ....[14]....
        /*016c*/ 	.word	0x00000330
        /*0170*/ 	.word	0x000000ff
        /*0174*/ 	.word	0x00000038
        /*0178*/ 	.short	0x0100
        /*017a*/ 	.byte	0x08
	.zero		1


	//   ....[15]....
        /*017c*/ 	.word	0x00000340
        /*0180*/ 	.word	0x000000ff
        /*0184*/ 	.word	0x000000a8
        /*0188*/ 	.short	0x0100
        /*018a*/ 	.byte	0x08
	.zero		1


	//   ....[16]....
        /*018c*/ 	.word	0x00000350
        /*0190*/ 	.word	0x000000ff
        /*0194*/ 	.word	0x00000040
        /*0198*/ 	.short	0x0100
        /*019a*/ 	.byte	0x08
	.zero		1


	//   ....[17]....
        /*019c*/ 	.word	0x00000360
        /*01a0*/ 	.word	0x000000ff
        /*01a4*/ 	.word	0x000000b0
        /*01a8*/ 	.short	0x0100
        /*01aa*/ 	.byte	0x08
	.zero		1


	//   ....[18]....
        /*01ac*/ 	.word	0x00000370
        /*01b0*/ 	.word	0x000000ff
        /*01b4*/ 	.word	0x00000048
        /*01b8*/ 	.short	0x0100
        /*01ba*/ 	.byte	0x08
	.zero		1


	//   ....[19]....
        /*01bc*/ 	.word	0x00000380
        /*01c0*/ 	.word	0x000000ff
        /*01c4*/ 	.word	0x000000b8
        /*01c8*/ 	.short	0x0100
        /*01ca*/ 	.byte	0x08
	.zero		1


	//   ....[20]....
        /*01cc*/ 	.word	0x00000390
        /*01d0*/ 	.word	0x000000ff
        /*01d4*/ 	.word	0x00000050
        /*01d8*/ 	.short	0x0100
        /*01da*/ 	.byte	0x08
	.zero		1


	//   ....[21]....
        /*01dc*/ 	.word	0x000003a0
        /*01e0*/ 	.word	0x000000ff
        /*01e4*/ 	.word	0x000000c0
        /*01e8*/ 	.short	0x0100
        /*01ea*/ 	.byte	0x08
	.zero		1


	//   ....[22]....
        /*01ec*/ 	.word	0x000003b0
        /*01f0*/ 	.word	0x000000ff
        /*01f4*/ 	.word	0x00000058
        /*01f8*/ 	.short	0x0100
        /*01fa*/ 	.byte	0x08
	.zero		1


	//   ....[23]....
        /*01fc*/ 	.word	0x000003c0
        /*0200*/ 	.word	0x000000ff
        /*0204*/ 	.word	0x000000c8
        /*0208*/ 	.short	0x0100
        /*020a*/ 	.byte	0x08
	.zero		1


	//   ....[24]....
        /*020c*/ 	.word	0x000003d0
        /*0210*/ 	.word	0x000000ff
        /*0214*/ 	.word	0x00000060
        /*0218*/ 	.short	0x0100
        /*021a*/ 	.byte	0x08
	.zero		1


	//   ....[25]....
        /*021c*/ 	.word	0x000003e0
        /*0220*/ 	.word	0x000000ff
        /*0224*/ 	.word	0x000000d0
        /*0228*/ 	.short	0x0100
        /*022a*/ 	.byte	0x08
	.zero		1


	//   ....[26]....
        /*022c*/ 	.word	0x000003f0
        /*0230*/ 	.word	0x000000ff
        /*0234*/ 	.word	0x00000068
        /*0238*/ 	.short	0x0100
        /*023a*/ 	.byte	0x08
	.zero		1


	//   ....[27]....
        /*023c*/ 	.word	0x00000400
        /*0240*/ 	.word	0x000000ff
        /*0244*/ 	.word	0x000000d8
        /*0248*/ 	.short	0x0100
        /*024a*/ 	.byte	0x08
	.zero		1


	//   ....[28]....
        /*024c*/ 	.word	0x00000740
        /*0250*/ 	.word	0x000000ff
        /*0254*/ 	.word	0x00000110
        /*0258*/ 	.short	0x0100
        /*025a*/ 	.byte	0x08
	.zero		1


	//   ....[29]....
        /*025c*/ 	.word	0x00000790
        /*0260*/ 	.word	0x000000ff
        /*0264*/ 	.word	0x00000118
        /*0268*/ 	.short	0x0100
        /*026a*/ 	.byte	0x08
	.zero		1


	//   ....[30]....
        /*026c*/ 	.word	0x000007b0
        /*0270*/ 	.word	0x000000ff
        /*0274*/ 	.word	0x000000f0
        /*0278*/ 	.short	0x0100
        /*027a*/ 	.byte	0x09
	.zero		1


	//   ....[31]....
        /*027c*/ 	.word	0x000007c0
        /*0280*/ 	.word	0x000000ff
        /*0284*/ 	.word	0x000000f8
        /*0288*/ 	.short	0x0100
        /*028a*/ 	.byte	0x09
	.zero		1


	//   ....[32]....
        /*028c*/ 	.word	0x000007d0
        /*0290*/ 	.word	0x000000ff
        /*0294*/ 	.word	0x00000100
        /*0298*/ 	.short	0x0100
        /*029a*/ 	.byte	0x09
	.zero		1


	//   ....[33]....
        /*029c*/ 	.word	0x000007e0
        /*02a0*/ 	.word	0x000000ff
        /*02a4*/ 	.word	0x00000108
        /*02a8*/ 	.short	0x0100
        /*02aa*/ 	.byte	0x09
	.zero		1


	//   ....[34]....
        /*02ac*/ 	.word	0x00001620
        /*02b0*/ 	.word	0x000000ff
        /*02b4*/ 	.word	0xfffffff8
        /*02b8*/ 	.short	0x010a
        /*02ba*/ 	.byte	0x0b
	.zero		1


	//   ....[35]....
        /*02bc*/ 	.word	0x000018f0
        /*02c0*/ 	.word	0x000000ff
        /*02c4*/ 	.word	0x00000000
        /*02c8*/ 	.short	0x010a
        /*02ca*/ 	.byte	0x06
	.zero		1


	//   ....[36]....
        /*02cc*/ 	.word	0x00001930
        /*02d0*/ 	.word	0x000000ff
        /*02d4*/ 	.word	0x00000000
        /*02d8*/ 	.short	0x010a
        /*02da*/ 	.byte	0x06
	.zero		1


	//   ....[37]....
        /*02dc*/ 	.word	0x00001f60
        /*02e0*/ 	.word	0x000000ff
        /*02e4*/ 	.word	0x00000000
        /*02e8*/ 	.short	0x010a
        /*02ea*/ 	.byte	0x10
	.zero		1


	//   ....[38]....
        /*02ec*/ 	.word	0x00001fa0
        /*02f0*/ 	.word	0x000000ff
        /*02f4*/ 	.word	0x00000000
        /*02f8*/ 	.short	0x010a
        /*02fa*/ 	.byte	0x10
	.zero		1


	//   ....[39]....
        /*02fc*/ 	.word	0x00002440
        /*0300*/ 	.word	0x000000ff
        /*0304*/ 	.word	0x00000000
        /*0308*/ 	.short	0x0101
        /*030a*/ 	.byte	0x08
	.zero		1


	//   ....[40]....
        /*030c*/ 	.word	0x000027b0
        /*0310*/ 	.word	0x0000000f
        /*0314*/ 	.word	0x00000000
        /*0318*/ 	.short	0x0101
        /*031a*/ 	.byte	0x17
	.zero		1


	//   ....[41]....
        /*031c*/ 	.word	0x000028a0
        /*0320*/ 	.word	0x000000ff
        /*0324*/ 	.word	0x00000000
        /*0328*/ 	.short	0x0101
        /*032a*/ 	.byte	0x08
	.zero		1


	//   ....[42]....
        /*032c*/ 	.word	0x00002950
        /*0330*/ 	.word	0x000000ff
        /*0334*/ 	.word	0x00000008
        /*0338*/ 	.short	0x010a
        /*033a*/ 	.byte	0x0b
	.zero		1


	//   ....[43]....
        /*033c*/ 	.word	0x000051c0
        /*0340*/ 	.word	0x00000004
        /*0344*/ 	.word	0x00000000
        /*0348*/ 	.short	0x0101
        /*034a*/ 	.byte	0x17
	.zero		1


	//   ....[44]....
        /*034c*/ 	.word	0x00005aa0
        /*0350*/ 	.word	0x00000013
        /*0354*/ 	.word	0x00000070
        /*0358*/ 	.short	0x010a
        /*035a*/ 	.byte	0x3f
	.zero		1


	//   ....[45]....
        /*035c*/ 	.word	0x00005e00
        /*0360*/ 	.word	0x0000000a
        /*0364*/ 	.word	0x00000118
        /*0368*/ 	.short	0x0101
        /*036a*/ 	.byte	0x3f
	.zero		1


	//   ....[46]....
        /*036c*/ 	.word	0x00006560
        /*0370*/ 	.word	0x00000005
        /*0374*/ 	.word	0x00000000
        /*0378*/ 	.short	0x010a
        /*037a*/ 	.byte	0x3f
	.zero		1


	//   ....[47]....
        /*037c*/ 	.word	0x000065e0
        /*0380*/ 	.word	0x00000007
        /*0384*/ 	.word	0x00000000
        /*0388*/ 	.short	0x010a
        /*038a*/ 	.byte	0x3f
	.zero		1


	//   ....[48]....
        /*038c*/ 	.word	0x00006670
        /*0390*/ 	.word	0x00000006
        /*0394*/ 	.word	0x00000000
        /*0398*/ 	.short	0x010a
        /*039a*/ 	.byte	0x3f
	.zero		1


	//   ....[49]....
        /*039c*/ 	.word	0x00006700
        /*03a0*/ 	.word	0x00000009
        /*03a4*/ 	.word	0x00000000
        /*03a8*/ 	.short	0x010a
        /*03aa*/ 	.byte	0x3f
	.zero		1


	//   ....[50]....
        /*03ac*/ 	.word	0x00006790
        /*03b0*/ 	.word	0x00000006
        /*03b4*/ 	.word	0x00000000
        /*03b8*/ 	.short	0x010a
        /*03ba*/ 	.byte	0x3f
	.zero		1


	//   ....[51]....
        /*03bc*/ 	.word	0x00006820
        /*03c0*/ 	.word	0x00000009
        /*03c4*/ 	.word	0x00000000
        /*03c8*/ 	.short	0x010a
        /*03ca*/ 	.byte	0x3f
	.zero		1


	//   ....[52]....
        /*03cc*/ 	.word	0x000068b0
        /*03d0*/ 	.word	0x00000006
        /*03d4*/ 	.word	0x00000000
        /*03d8*/ 	.short	0x010a
        /*03da*/ 	.byte	0x3f
	.zero		1


	//   ....[53]....
        /*03dc*/ 	.word	0x00006940
        /*03e0*/ 	.word	0x00000009
        /*03e4*/ 	.word	0x00000000
        /*03e8*/ 	.short	0x010a
        /*03ea*/ 	.byte	0x3f
	.zero		1


	//   ....[54]....
        /*03ec*/ 	.word	0x000069d0
        /*03f0*/ 	.word	0x00000006
        /*03f4*/ 	.word	0x00000000
        /*03f8*/ 	.short	0x010a
        /*03fa*/ 	.byte	0x3f
	.zero		1


	//   ....[55]....
        /*03fc*/ 	.word	0x00006a60
        /*0400*/ 	.word	0x00000009
        /*0404*/ 	.word	0x00000000
        /*0408*/ 	.short	0x010a
        /*040a*/ 	.byte	0x3f
	.zero		1


	//   ....[56]....
        /*040c*/ 	.word	0x00006af0
        /*0410*/ 	.word	0x00000006
        /*0414*/ 	.word	0x00000000
        /*0418*/ 	.short	0x010a
        /*041a*/ 	.byte	0x3f
	.zero		1


	//   ....[57]....
        /*041c*/ 	.word	0x00006b80
        /*0420*/ 	.word	0x00000009
        /*0424*/ 	.word	0x00000000
        /*0428*/ 	.short	0x010a
        /*042a*/ 	.byte	0x3f
	.zero		1


	//   ....[58]....
        /*042c*/ 	.word	0x00006c10
        /*0430*/ 	.word	0x00000006
        /*0434*/ 	.word	0x00000000
        /*0438*/ 	.short	0x010a
        /*043a*/ 	.byte	0x3f
	.zero		1


	//   ....[59]....
        /*043c*/ 	.word	0x00006ca0
        /*0440*/ 	.word	0x00000003
        /*0444*/ 	.word	0x00000000
        /*0448*/ 	.short	0x010a
        /*044a*/ 	.byte	0x3f
	.zero		1


	//   ....[60]....
        /*044c*/ 	.word	0x00006d10
        /*0450*/ 	.word	0x0000000f
        /*0454*/ 	.word	0xfffffff8
        /*0458*/ 	.short	0x010a
        /*045a*/ 	.byte	0x3f
	.zero		1


	//   ....[61]....
        /*045c*/ 	.word	0x00006d70
        /*0460*/ 	.word	0x0000000f
        /*0464*/ 	.word	0x00000000
        /*0468*/ 	.short	0x010a
        /*046a*/ 	.byte	0x3f
	.zero		1


	//   ....[62]....
        /*046c*/ 	.word	0x00006dd0
        /*0470*/ 	.word	0x00000010
        /*0474*/ 	.word	0x00000000
        /*0478*/ 	.short	0x010a
        /*047a*/ 	.byte	0x3f
	.zero		1


	//   ....[63]....
        /*047c*/ 	.word	0x00006e30
        /*0480*/ 	.word	0x0000000f
        /*0484*/ 	.word	0x00000008
        /*0488*/ 	.short	0x010a
        /*048a*/ 	.byte	0x3f
	.zero		1


	//   ....[64]....
        /*048c*/ 	.word	0x00006f00
        /*0490*/ 	.word	0x00000013
        /*0494*/ 	.word	0x00000070
        /*0498*/ 	.short	0x010a
        /*049a*/ 	.byte	0x3f
	.zero		1


	//   ....[65]....
        /*049c*/ 	.word	0x00006fe0
        /*04a0*/ 	.word	0x00000005
        /*04a4*/ 	.word	0x00000000
        /*04a8*/ 	.short	0x010a
        /*04aa*/ 	.byte	0x3f
	.zero		1


	//   ....[66]....
        /*04ac*/ 	.word	0x00007030
        /*04b0*/ 	.word	0x00000007
        /*04b4*/ 	.word	0x00000000
        /*04b8*/ 	.short	0x010a
        /*04ba*/ 	.byte	0x3f
	.zero		1


	//   ....[67]....
        /*04bc*/ 	.word	0x00007080
        /*04c0*/ 	.word	0x00000006
        /*04c4*/ 	.word	0x00000000
        /*04c8*/ 	.short	0x010a
        /*04ca*/ 	.byte	0x3f
	.zero		1


	//   ....[68]....
        /*04cc*/ 	.word	0x000070d0
        /*04d0*/ 	.word	0x00000009
        /*04d4*/ 	.word	0x00000000
        /*04d8*/ 	.short	0x010a
        /*04da*/ 	.byte	0x3f
	.zero		1


	//   ....[69]....
        /*04dc*/ 	.word	0x00007120
        /*04e0*/ 	.word	0x00000006
        /*04e4*/ 	.word	0x00000000
        /*04e8*/ 	.short	0x010a
        /*04ea*/ 	.byte	0x3f
	.zero		1


	//   ....[70]....
        /*04ec*/ 	.word	0x00007170
        /*04f0*/ 	.word	0x00000009
        /*04f4*/ 	.word	0x00000000
        /*04f8*/ 	.short	0x010a
        /*04fa*/ 	.byte	0x3f
	.zero		1


	//   ....[71]....
        /*04fc*/ 	.word	0x000071c0
        /*0500*/ 	.word	0x00000006
        /*0504*/ 	.word	0x00000000
        /*0508*/ 	.short	0x010a
        /*050a*/ 	.byte	0x3f
	.zero		1


	//   ....[72]....
        /*050c*/ 	.word	0x00007210
        /*0510*/ 	.word	0x00000009
        /*0514*/ 	.word	0x00000000
        /*0518*/ 	.short	0x010a
        /*051a*/ 	.byte	0x3f
	.zero		1


	//   ....[73]....
        /*051c*/ 	.word	0x00007260
        /*0520*/ 	.word	0x00000006
        /*0524*/ 	.word	0x00000000
        /*0528*/ 	.short	0x010a
        /*052a*/ 	.byte	0x3f
	.zero		1


	//   ....[74]....
        /*052c*/ 	.word	0x000072b0
        /*0530*/ 	.word	0x00000009
        /*0534*/ 	.word	0x00000000
        /*0538*/ 	.short	0x010a
        /*053a*/ 	.byte	0x3f
	.zero		1


	//   ....[75]....
        /*053c*/ 	.word	0x00007300
        /*0540*/ 	.word	0x00000006
        /*0544*/ 	.word	0x00000000
        /*0548*/ 	.short	0x010a
        /*054a*/ 	.byte	0x3f
	.zero		1


	//   ....[76]....
        /*054c*/ 	.word	0x00007350
        /*0550*/ 	.word	0x00000009
        /*0554*/ 	.word	0x00000000
        /*0558*/ 	.short	0x010a
        /*055a*/ 	.byte	0x3f
	.zero		1


	//   ....[77]....
        /*055c*/ 	.word	0x000073a0
        /*0560*/ 	.word	0x00000006
        /*0564*/ 	.word	0x00000000
        /*0568*/ 	.short	0x010a
        /*056a*/ 	.byte	0x3f
	.zero		1


	//----- nvinfo : EIATTR_NUM_MBARRIERS
	.align		4
.L_28:
        /*056c*/ 	.byte	0x03, 0x38
        /*056e*/ 	.short	0x0022


	//----- nvinfo : EIATTR_EXIT_INSTR_OFFSETS
	.align		4
        /*0570*/ 	.byte	0x04, 0x1c
        /*0572*/ 	.short	(.L_30 - .L_29)


	//   ....[0]....
.L_29:
        /*0574*/ 	.word	0x000012d0


	//   ....[1]....
        /*0578*/ 	.word	0x00001330


	//   ....[2]....
        /*057c*/ 	.word	0x000057d0


	//   ....[3]....
        /*0580*/ 	.word	0x00005800


	//   ....[4]....
        /*0584*/ 	.word	0x00006cf0


	//----- nvinfo : EIATTR_MAX_THREADS
	.align		4
.L_30:
        /*0588*/ 	.byte	0x04, 0x05
        /*058a*/ 	.short	(.L_32 - .L_31)
.L_31:
        /*058c*/ 	.word	0x00000180
        /*0590*/ 	.word	0x00000001
        /*0594*/ 	.word	0x00000001


	//----- nvinfo : EIATTR_CRS_STACK_SIZE
	.align		4
.L_32:
        /*0598*/ 	.byte	0x04, 0x1e
        /*059a*/ 	.short	(.L_34 - .L_33)
.L_33:
        /*059c*/ 	.word	0x00000000


	//----- nvinfo : EIATTR_CBANK_PARAM_SIZE
	.align		4
.L_34:
        /*05a0*/ 	.byte	0x03, 0x19
        /*05a2*/ 	.short	0x0470


	//----- nvinfo : EIATTR_PARAM_CBANK
	.align		4
        /*05a4*/ 	.byte	0x04, 0x0a
        /*05a6*/ 	.short	(.L_36 - .L_35)
	.align		4
.L_35:
        /*05a8*/ 	.word	index@(.nv.constant0._ZN7cutlass13device_kernelINS_4gemm6kernel13GemmUniversalIN4cute5tupleIJiiiiEEENS1_10collective13CollectiveMmaINS1_37MainloopSm90TmaGmmaWarpSpecializedFP8ILi14ENS5_IJNS4_1CILi1EEESB_SB_EEENS1_32KernelTmaWarpSpecializedPingpongEEENS5_IJNSA_ILi64EEESF_NSA_ILi128EEEEEENS_12float_e5m2_tENS5_IJlSB_lEEENS_12float_e4m3_tESJ_NS4_8TiledMMAINS4_8MMA_AtomIJNS4_4SM904GMMA30MMA_64x64x32_F32E5M2E4M3_SS_TNILNSO_7ScaleInE1ELSQ_1EEEEEENS4_6LayoutISC_NS5_IJNSA_ILi0EEESU_SU_EEEEENS5_IJNS4_10UnderscoreESX_SX_EEEEENS4_13SM90_TMA_LOADENS4_14ComposedLayoutINS4_7SwizzleILi3ELi4ELi3EEENS4_18smem_ptr_flag_bitsILi8EEENST_INS5_IJNSA_ILi8EEESG_EEENS5_IJSG_SB_EEEEEEEvNS4_8identityES10_S1A_vS1B_EENS_8epilogue10collective6detail29Sm90TmaWarpSpecializedAdapterINS1E_15DefaultEpilogueISI_SJ_SJ_NS1D_6thread17LinearCombinationISI_Li1EffLNS1I_9ScaleType4KindE0ELNS_15FloatRoundStyleE2ESI_EENS1_15EpilogueDefaultEEEEEvvEEEEvNT_6ParamsE)
        /*05ac*/ 	.short	0x0210
        /*05ae*/ 	.short	0x0470


	//----- nvinfo : EIATTR_SW_WAR
	.align		4
.L_36:
        /*05b0*/ 	.byte	0x04, 0x36
        /*05b2*/ 	.short	(.L_38 - .L_37)
.L_37:
        /*05b4*/ 	.word	0x00000008
.L_38:


//--------------------- .nv.callgraph             --------------------------
	.section	.nv.callgraph,"",@"SHT_CUDA_CALLGRAPH"
	.align	4
	.sectionentsize	8
	.align		4
        /*0000*/ 	.word	0x00000000
	.align		4
        /*0004*/ 	.word	0xffffffff
	.align		4
        /*0008*/ 	.word	0x00000000
	.align		4
        /*000c*/ 	.word	0xfffffffe
	.align		4
        /*0010*/ 	.word	0x00000000
	.align		4
        /*0014*/ 	.word	0xfffffffd
	.align		4
        /*0018*/ 	.word	0x00000000
	.align		4
        /*001c*/ 	.word	0xfffffffc


//--------------------- .nv.constant4             --------------------------
	.section	.nv.constant4,"a",@progbits
	.align	8
	.align		8
.nv.constant4:
        /*0000*/ 	.dword	_ZN40_INTERNAL_30a269ed_4_k_cu_9a1455af_189374cuda3std3__45__cpo5beginE
	.align		8
        /*0008*/ 	.dword	_ZN40_INTERNAL_30a269ed_4_k_cu_9a1455af_189374cuda3std3__45__cpo3endE
	.align		8
        /*0010*/ 	.dword	_ZN40_INTERNAL_30a269ed_4_k_cu_9a1455af_189374cuda3std3__45__cpo6cbeginE
	.align		8
        /*0018*/ 	.dword	_ZN40_INTERNAL_30a269ed_4_k_cu_9a1455af_189374cuda3std3__45__cpo4cendE
	.align		8
        /*0020*/ 	.dword	_ZN40_INTERNAL_30a269ed_4_k_cu_9a1455af_189374cuda3std3__442_GLOBAL__N__30a269ed_4_k_cu_9a1455af_189376ignoreE
	.align		8
        /*0028*/ 	.dword	_ZN40_INTERNAL_30a269ed_4_k_cu_9a1455af_189374cuda3std3__419piecewise_constructE
	.align		8
        /*0030*/ 	.dword	_ZN40_INTERNAL_30a269ed_4_k_cu_9a1455af_189374cuda3std3__48in_placeE
	.align		8
        /*0038*/ 	.dword	_ZN40_INTERNAL_30a269ed_4_k_cu_9a1455af_189374cuda3std6ranges3__45__cpo4swapE
	.align		8
        /*0040*/ 	.dword	_ZN40_INTERNAL_30a269ed_4_k_cu_9a1455af_189374cuda3std6ranges3__45__cpo9iter_moveE
	.align		8
        /*0048*/ 	.dword	_ZN40_INTERNAL_30a269ed_4_k_cu_9a1455af_189374cute7productE
	.align		8
        /*0050*/ 	.dword	_ZN40_INTERNAL_30a269ed_4_k_cu_9a1455af_189374cute1_E


//--------------------- .text._ZN7cutlass13device_kernelINS_4gemm6kernel13GemmUniversalIN4cute5tupleIJiiiiEEENS1_10collective13CollectiveMmaINS1_37MainloopSm90TmaGmmaWarpSpecializedFP8ILi14ENS5_IJNS4_1CILi1EEESB_SB_EEENS1_32KernelTmaWarpSpecializedPingpongEEENS5_IJNSA_ILi64EEESF_NSA_ILi128EEEEEENS_12float_e5m2_tENS5_IJlSB_lEEENS_12float_e4m3_tESJ_NS4_8TiledMMAINS4_8MMA_AtomIJNS4_4SM904GMMA30MMA_64x64x32_F32E5M2E4M3_SS_TNILNSO_7ScaleInE1ELSQ_1EEEEEENS4_6LayoutISC_NS5_IJNSA_ILi0EEESU_SU_EEEEENS5_IJNS4_10UnderscoreESX_SX_EEEEENS4_13SM90_TMA_LOADENS4_14ComposedLayoutINS4_7SwizzleILi3ELi4ELi3EEENS4_18smem_ptr_flag_bitsILi8EEENST_INS5_IJNSA_ILi8EEESG_EEENS5_IJSG_SB_EEEEEEEvNS4_8identityES10_S1A_vS1B_EENS_8epilogue10collective6detail29Sm90TmaWarpSpecializedAdapterINS1E_15DefaultEpilogueISI_SJ_SJ_NS1D_6thread17LinearCombinationISI_Li1EffLNS1I_9ScaleType4KindE0ELNS_15FloatRoundStyleE2ESI_EENS1_15EpilogueDefaultEEEEEvvEEEEvNT_6ParamsE --------------------------
	.section	.text._ZN7cutlass13device_kernelINS_4gemm6kernel13GemmUniversalIN4cute5tupleIJiiiiEEENS1_10collective13CollectiveMmaINS1_37MainloopSm90TmaGmmaWarpSpecializedFP8ILi14ENS5_IJNS4_1CILi1EEESB_SB_EEENS1_32KernelTmaWarpSpecializedPingpongEEENS5_IJNSA_ILi64EEESF_NSA_ILi128EEEEEENS_12float_e5m2_tENS5_IJlSB_lEEENS_12float_e4m3_tESJ_NS4_8TiledMMAINS4_8MMA_AtomIJNS4_4SM904GMMA30MMA_64x64x32_F32E5M2E4M3_SS_TNILNSO_7ScaleInE1ELSQ_1EEEEEENS4_6LayoutISC_NS5_IJNSA_ILi0EEESU_SU_EEEEENS5_IJNS4_10UnderscoreESX_SX_EEEEENS4_13SM90_TMA_LOADENS4_14ComposedLayoutINS4_7SwizzleILi3ELi4ELi3EEENS4_18smem_ptr_flag_bitsILi8EEENST_INS5_IJNSA_ILi8EEESG_EEENS5_IJSG_SB_EEEEEEEvNS4_8identityES10_S1A_vS1B_EENS_8epilogue10collective6detail29Sm90TmaWarpSpecializedAdapterINS1E_15DefaultEpilogueISI_SJ_SJ_NS1D_6thread17LinearCombinationISI_Li1EffLNS1I_9ScaleType4KindE0ELNS_15FloatRoundStyleE2ESI_EENS1_15EpilogueDefaultEEEEEvvEEEEvNT_6ParamsE,"ax",@progbits
	.align	128
.text._ZN7cutlass13device_kernelINS_4gemm6kernel13GemmUniversalIN4cute5tupleIJiiiiEEENS1_10collective13CollectiveMmaINS1_37MainloopSm90TmaGmmaWarpSpecializedFP8ILi14ENS5_IJNS4_1CILi1EEESB_SB_EEENS1_32KernelTmaWarpSpecializedPingpongEEENS5_IJNSA_ILi64EEESF_NSA_ILi128EEEEEENS_12float_e5m2_tENS5_IJlSB_lEEENS_12float_e4m3_tESJ_NS4_8TiledMMAINS4_8MMA_AtomIJNS4_4SM904GMMA30MMA_64x64x32_F32E5M2E4M3_SS_TNILNSO_7ScaleInE1ELSQ_1EEEEEENS4_6LayoutISC_NS5_IJNSA_ILi0EEESU_SU_EEEEENS5_IJNS4_10UnderscoreESX_SX_EEEEENS4_13SM90_TMA_LOADENS4_14ComposedLayoutINS4_7SwizzleILi3ELi4ELi3EEENS4_18smem_ptr_flag_bitsILi8EEENST_INS5_IJNSA_ILi8EEESG_EEENS5_IJSG_SB_EEEEEEEvNS4_8identityES10_S1A_vS1B_EENS_8epilogue10collective6detail29Sm90TmaWarpSpecializedAdapterINS1E_15DefaultEpilogueISI_SJ_SJ_NS1D_6thread17LinearCombinationISI_Li1EffLNS1I_9ScaleType4KindE0ELNS_15FloatRoundStyleE2ESI_EENS1_15EpilogueDefaultEEEEEvvEEEEvNT_6ParamsE:
        .type           _ZN7cutlass13device_kernelINS_4gemm6kernel13GemmUniversalIN4cute5tupleIJiiiiEEENS1_10collective13CollectiveMmaINS1_37MainloopSm90TmaGmmaWarpSpecializedFP8ILi14ENS5_IJNS4_1CILi1EEESB_SB_EEENS1_32KernelTmaWarpSpecializedPingpongEEENS5_IJNSA_ILi64EEESF_NSA_ILi128EEEEEENS_12float_e5m2_tENS5_IJlSB_lEEENS_12float_e4m3_tESJ_NS4_8TiledMMAINS4_8MMA_AtomIJNS4_4SM904GMMA30MMA_64x64x32_F32E5M2E4M3_SS_TNILNSO_7ScaleInE1ELSQ_1EEEEEENS4_6LayoutISC_NS5_IJNSA_ILi0EEESU_SU_EEEEENS5_IJNS4_10UnderscoreESX_SX_EEEEENS4_13SM90_TMA_LOADENS4_14ComposedLayoutINS4_7SwizzleILi3ELi4ELi3EEENS4_18smem_ptr_flag_bitsILi8EEENST_INS5_IJNSA_ILi8EEESG_EEENS5_IJSG_SB_EEEEEEEvNS4_8identityES10_S1A_vS1B_EENS_8epilogue10collective6detail29Sm90TmaWarpSpecializedAdapterINS1E_15DefaultEpilogueISI_SJ_SJ_NS1D_6thread17LinearCombinationISI_Li1EffLNS1I_9ScaleType4KindE0ELNS_15FloatRoundStyleE2ESI_EENS1_15EpilogueDefaultEEEEEvvEEEEvNT_6ParamsE,@function
        .size           _ZN7cutlass13device_kernelINS_4gemm6kernel13GemmUniversalIN4cute5tupleIJiiiiEEENS1_10collective13CollectiveMmaINS1_37MainloopSm90TmaGmmaWarpSpecializedFP8ILi14ENS5_IJNS4_1CILi1EEESB_SB_EEENS1_32KernelTmaWarpSpecializedPingpongEEENS5_IJNSA_ILi64EEESF_NSA_ILi128EEEEEENS_12float_e5m2_tENS5_IJlSB_lEEENS_12float_e4m3_tESJ_NS4_8TiledMMAINS4_8MMA_AtomIJNS4_4SM904GMMA30MMA_64x64x32_F32E5M2E4M3_SS_TNILNSO_7ScaleInE1ELSQ_1EEEEEENS4_6LayoutISC_NS5_IJNSA_ILi0EEESU_SU_EEEEENS5_IJNS4_10UnderscoreESX_SX_EEEEENS4_13SM90_TMA_LOADENS4_14ComposedLayoutINS4_7SwizzleILi3ELi4ELi3EEENS4_18smem_ptr_flag_bitsILi8EEENST_INS5_IJNSA_ILi8EEESG_EEENS5_IJSG_SB_EEEEEEEvNS4_8identityES10_S1A_vS1B_EENS_8epilogue10collective6detail29Sm90TmaWarpSpecializedAdapterINS1E_15DefaultEpilogueISI_SJ_SJ_NS1D_6thread17LinearCombinationISI_Li1EffLNS1I_9ScaleType4KindE0ELNS_15FloatRoundStyleE2ESI_EENS1_15EpilogueDefaultEEEEEvvEEEEvNT_6ParamsE,(.L_x_161 - _ZN7cutlass13device_kernelINS_4gemm6kernel13GemmUniversalIN4cute5tupleIJiiiiEEENS1_10collective13CollectiveMmaINS1_37MainloopSm90TmaGmmaWarpSpecializedFP8ILi14ENS5_IJNS4_1CILi1EEESB_SB_EEENS1_32KernelTmaWarpSpecializedPingpongEEENS5_IJNSA_ILi64EEESF_NSA_ILi128EEEEEENS_12float_e5m2_tENS5_IJlSB_lEEENS_12float_e4m3_tESJ_NS4_8TiledMMAINS4_8MMA_AtomIJNS4_4SM904GMMA30MMA_64x64x32_F32E5M2E4M3_SS_TNILNSO_7ScaleInE1ELSQ_1EEEEEENS4_6LayoutISC_NS5_IJNSA_ILi0EEESU_SU_EEEEENS5_IJNS4_10UnderscoreESX_SX_EEEEENS4_13SM90_TMA_LOADENS4_14ComposedLayoutINS4_7SwizzleILi3ELi4ELi3EEENS4_18smem_ptr_flag_bitsILi8EEENST_INS5_IJNSA_ILi8EEESG_EEENS5_IJSG_SB_EEEEEEEvNS4_8identityES10_S1A_vS1B_EENS_8epilogue10collective6detail29Sm90TmaWarpSpecializedAdapterINS1E_15DefaultEpilogueISI_SJ_SJ_NS1D_6thread17LinearCombinationISI_Li1EffLNS1I_9ScaleType4KindE0ELNS_15FloatRoundStyleE2ESI_EENS1_15EpilogueDefaultEEEEEvvEEEEvNT_6ParamsE)
        .other          _ZN7cutlass13device_kernelINS_4gemm6kernel13GemmUniversalIN4cute5tupleIJiiiiEEENS1_10collective13CollectiveMmaINS1_37MainloopSm90TmaGmmaWarpSpecializedFP8ILi14ENS5_IJNS4_1CILi1EEESB_SB_EEENS1_32KernelTmaWarpSpecializedPingpongEEENS5_IJNSA_ILi64EEESF_NSA_ILi128EEEEEENS_12float_e5m2_tENS5_IJlSB_lEEENS_12float_e4m3_tESJ_NS4_8TiledMMAINS4_8MMA_AtomIJNS4_4SM904GMMA30MMA_64x64x32_F32E5M2E4M3_SS_TNILNSO_7ScaleInE1ELSQ_1EEEEEENS4_6LayoutISC_NS5_IJNSA_ILi0EEESU_SU_EEEEENS5_IJNS4_10UnderscoreESX_SX_EEEEENS4_13SM90_TMA_LOADENS4_14ComposedLayoutINS4_7SwizzleILi3ELi4ELi3EEENS4_18smem_ptr_flag_bitsILi8EEENST_INS5_IJNSA_ILi8EEESG_EEENS5_IJSG_SB_EEEEEEEvNS4_8identityES10_S1A_vS1B_EENS_8epilogue10collective6detail29Sm90TmaWarpSpecializedAdapterINS1E_15DefaultEpilogueISI_SJ_SJ_NS1D_6thread17LinearCombinationISI_Li1EffLNS1I_9ScaleType4KindE0ELNS_15FloatRoundStyleE2ESI_EENS1_15EpilogueDefaultEEEEEvvEEEEvNT_6ParamsE,@"STO_CUDA_ENTRY STV_DEFAULT"
_ZN7cutlass13device_kernelINS_4gemm6kernel13GemmUniversalIN4cute5tupleIJiiiiEEENS1_10collective13CollectiveMmaINS1_37MainloopSm90TmaGmmaWarpSpecializedFP8ILi14ENS5_IJNS4_1CILi1EEESB_SB_EEENS1_32KernelTmaWarpSpecializedPingpongEEENS5_IJNSA_ILi64EEESF_NSA_ILi128EEEEEENS_12float_e5m2_tENS5_IJlSB_lEEENS_12float_e4m3_tESJ_NS4_8TiledMMAINS4_8MMA_AtomIJNS4_4SM904GMMA30MMA_64x64x32_F32E5M2E4M3_SS_TNILNSO_7ScaleInE1ELSQ_1EEEEEENS4_6LayoutISC_NS5_IJNSA_ILi0EEESU_SU_EEEEENS5_IJNS4_10UnderscoreESX_SX_EEEEENS4_13SM90_TMA_LOADENS4_14ComposedLayoutINS4_7SwizzleILi3ELi4ELi3EEENS4_18smem_ptr_flag_bitsILi8EEENST_INS5_IJNSA_ILi8EEESG_EEENS5_IJSG_SB_EEEEEEEvNS4_8identityES10_S1A_vS1B_EENS_8epilogue10collective6detail29Sm90TmaWarpSpecializedAdapterINS1E_15DefaultEpilogueISI_SJ_SJ_NS1D_6thread17LinearCombinationISI_Li1EffLNS1I_9ScaleType4KindE0ELNS_15FloatRoundStyleE2ESI_EENS1_15EpilogueDefaultEEEEEvvEEEEvNT_6ParamsE:
[----:B------:R-:W-:Y:S01]  /*0000*/  LDC R1, c[0x0][0x28] ;  /* 0x00000a00ff017b82 */ /* 0x000fe20000000800 */
[----:B------:R-:W0:Y:S01]  /*0010*/  S2R R11, SR_TID.X ;  /* 0x00000000000b7919 */ /* 0x000e220000002100 */
[----:B------:R-:W-:Y:S01]  /*0020*/  ELECT P0, URZ, PT ;  /* 0x00000000003f782f */ /* 0x000fe20003800000 */
[----:B------:R-:W-:Y:S01]  /*0030*/  BSSY B0, `(.L_x_0) ;  /* 0x000000f000007945 */ /* 0x000fe20003800000 */
[--C-:B0-----:R-:W-:Y:S02]  /*0040*/  SHF.R.U32.HI R0, RZ, 0x5, R11.reuse ;  /* 0x00000005ff007819 */ /* 0x101fe4000001160b */
[----:B------:R-:W-:-:S03]  /*0050*/  SHF.R.U32.HI R4, RZ, 0x7, R11 ;  /* 0x00000007ff047819 */ /* 0x000fc6000001160b */
[----:B------:R-:W0:Y:S04]  /*0060*/  SHFL.IDX PT, R2, R0, RZ, 0x1f ;  /* 0x00001fff00027589 */ /* 0x000e2800000e0000 */
[----:B------:R1:W2:Y:S01]  /*0070*/  SHFL.IDX PT, R5, R4, RZ, 0x1f ;  /* 0x00001fff04057589 */ /* 0x0002a200000e0000 */
[----:B0-----:R-:W-:-:S13]  /*0080*/  ISETP.NE.OR P0, PT, R2, RZ, !P0 ;  /* 0x000000ff0200720c */ /* 0x001fda0004705670 */
[----:B-12---:R-:W-:Y:S05]  /*0090*/  @P0 BRA `(.L_x_1) ;  /* 0x0000000000200947 */ /* 0x006fea0003800000 */
[----:B------:R-:W-:Y:S02]  /*00a0*/  ULDC.64 UR4, c[0x0][0x198] ;  /* 0x0000660000047ab9 */ /* 0x000fe40000000a00 */
[----:B------:R-:W-:Y:S02]  /*00b0*/  UIADD3 UR6, UP0, UR4, 0xf0, URZ ;  /* 0x000000f004067890 */ /* 0x000fe4000ff1e03f */
[----:B------:R-:W-:Y:S02]  /*00c0*/  UIADD3 UR4, UP1, UR4, 0x1f0, URZ ;  /* 0x000001f004047890 */ /* 0x000fe4000ff3e03f */
[----:B------:R-:W-:Y:S02]  /*00d0*/  UIADD3.X UR7, URZ, UR5, URZ, UP0, !UPT ;  /* 0x000000053f077290 */ /* 0x000fe400087fe43f */
[----:B------:R-:W-:-:S07]  /*00e0*/  UIADD3.X UR5, URZ, UR5, URZ, UP1, !UPT ;  /* 0x000000053f057290 */ /* 0x000fce0008ffe43f */
[----:B------:R0:W-:Y:S02]  /*00f0*/  UTMACCTL.PF [UR6] ;  /* 0x00000000060079b9 */ /* 0x0001e40008040000 */
[----:B------:R0:W-:Y:S02]  /*0100*/  UTMACCTL.PF [UR4] ;  /* 0x00000000040079b9 */ /* 0x0001e40008040000 */
[----:B0-----:R-:W-:Y:S01]  /*0110*/  NOP ;  /* 0x0000000000007918 */ /* 0x001fe20000000000 */
.L_x_1:
[----:B------:R-:W-:Y:S05]  /*0120*/  BSYNC B0 ;  /* 0x0000000000007941 */ /* 0x000fea0003800000 */
.L_x_0:
[----:B------:R-:W0:Y:S02]  /*0130*/  SHFL.IDX PT, R3, R0, RZ, 0x1f ;  /* 0x00001fff00037589 */ /* 0x000e2400000e0000 */
[----:B0-----:R-:W-:-:S13]  /*0140*/  ISETP.NE.AND P0, PT, R3, RZ, PT ;  /* 0x000000ff0300720c */ /* 0x001fda0003f05270 */
[----:B------:R-:W-:Y:S05]  /*0150*/  @P0 BRA `(.L_x_2) ;  /* 0x0000000000b40947 */ /* 0x000fea0003800000 */
[----:B------:R-:W-:Y:S01]  /*0160*/  ELECT P0, URZ, PT ;  /* 0x00000000003f782f */ /* 0x000fe20003800000 */
[----:B------:R-:W-:-:S12]  /*0170*/  BSSY B0, `(.L_x_2) ;  /* 0x000002b000007945 */ /* 0x000fd80003800000 */
[----:B------:R-:W-:Y:S05]  /*0180*/  @!P0 BRA `(.L_x_3) ;  /* 0x0000000000a48947 */ /* 0x000fea0003800000 */
[----:B------:R-:W0:Y:S01]  /*0190*/  S2UR UR8, SR_CgaCtaId ;  /* 0x00000000000879c3 */ /* 0x000e220000008800 */
[----:B------:R-:W-:Y:S01]  /*01a0*/  UMOV UR4, 0x400 ;  /* 0x0000040000047882 */ /* 0x000fe20000000000 */
[----:B------:R-:W-:Y:S01]  /*01b0*/  UMOV UR5, 0x1 ;  /* 0x0000000100057882 */ /* 0x000fe20000000000 */
[----:B------:R-:W-:Y:S02]  /*01c0*/  UMOV UR6, 0x80 ;  /* 0x0000008000067882 */ /* 0x000fe40000000000 */
[----:B------:R-:W-:-:S04]  /*01d0*/  UIADD3 UR6, -UR6, 0x100000, URZ ;  /* 0x0010000006067890 */ /* 0x000fc8000fffe13f */
[----:B------:R-:W-:Y:S02]  /*01e0*/  USHF.L.U32 UR7, UR6, 0xb, URZ ;  /* 0x0000000b06077899 */ /* 0x000fe4000800063f */
[----:B------:R-:W-:Y:S02]  /*01f0*/  USHF.L.U32 UR6, UR6, 0x1, URZ ;  /* 0x0000000106067899 */ /* 0x000fe4000800063f */
[----:B0-----:R-:W-:Y:S02]  /*0200*/  ULEA UR8, UR8, UR4, 0x18 ;  /* 0x0000000408087291 */ /* 0x001fe4000f8ec03f */
[----:B------:R-:W-:-:S04]  /*0210*/  UIADD3 UR4, -UR5, 0x100000, URZ ;  /* 0x0010000005047890 */ /* 0x000fc8000fffe13f */
[----:B------:R-:W-:Y:S02]  /*0220*/  USHF.L.U32 UR5, UR4, 0xb, URZ ;  /* 0x0000000b04057899 */ /* 0x000fe4000800063f */
[----:B------:R-:W-:Y:S01]  /*0230*/  USHF.L.U32 UR4, UR4, 0x1, URZ ;  /* 0x0000000104047899 */ /* 0x000fe2000800063f */
[----:B------:R-:W0:Y:S11]  /*0240*/  FENCE.VIEW.ASYNC.S ;  /* 0x00000000000073c6 */ /* 0x000e360000000000 */
[----:B0-----:R0:W1:Y:S01]  /*0250*/  SYNCS.EXCH.64 URZ, [UR8], UR4 ;  /* 0x00000004083f75b2 */ /* 0x0010620008000100 */
[----:B------:R0:W2:Y:S01]  /*0260*/  SYNCS.EXCH.64 URZ, [UR8+0x70], UR6 ;  /* 0x00007006083f75b2 */ /* 0x0000a20008000100 */
[----:B------:R0:W3:Y:S01]  /*0270*/  SYNCS.EXCH.64 URZ, [UR8+0x8], UR4 ;  /* 0x00000804083f75b2 */ /* 0x0000e20008000100 */
[----:B------:R0:W4:Y:S01]  /*0280*/  SYNCS.EXCH.64 URZ, [UR8+0x78], UR6 ;  /* 0x00007806083f75b2 */ /* 0x0001220008000100 */
[----:B------:R0:W0:Y:S01]  /*0290*/  SYNCS.EXCH.64 URZ, [UR8+0x10], UR4 ;  /* 0x00001004083f75b2 */ /* 0x0000220008000100 */
        /* <DEDUP_REMOVED lines=23> */
[----:B-1234-:R-:W-:Y:S01]  /*0410*/  NOP ;  /* 0x0000000000007918 */ /* 0x01efe20000000000 */
.L_x_3:
[----:B0-----:R-:W-:Y:S05]  /*0420*/  BSYNC B0 ;  /* 0x0000000000007941 */ /* 0x001fea0003800000 */
.L_x_2:
[----:B------:R-:W0:Y:S01]  /*0430*/  SHFL.IDX PT, R6, R0, RZ, 0x1f ;  /* 0x00001fff00067589 */ /* 0x000e2200000e0000 */
[----:B------:R-:W-:Y:S01]  /*0440*/  ELECT P0, URZ, PT ;  /* 0x00000000003f782f */ /* 0x000fe20003800000 */
[----:B------:R-:W-:Y:S01]  /*0450*/  NOP ;  /* 0x0000000000007918 */ /* 0x000fe20000000000 */
[----:B------:R-:W-:Y:S01]  /*0460*/  ELECT P1, URZ, PT ;  /* 0x00000000003f782f */ /* 0x000fe20003820000 */
[----:B------:R1:W2:Y:S01]  /*0470*/  SHFL.IDX PT, R3, R0, RZ, 0x1f ;  /* 0x00001fff00037589 */ /* 0x0002a200000e0000 */
[----:B------:R-:W-:Y:S01]  /*0480*/  UMOV UR4, 0x20 ;  /* 0x0000002000047882 */ /* 0x000fe20000000000 */
[----:B------:R-:W-:Y:S01]  /*0490*/  UMOV UR11, 0x80 ;  /* 0x00000080000b7882 */ /* 0x000fe20000000000 */
[----:B------:R-:W-:Y:S01]  /*04a0*/  ULDC.64 UR12, c[0x0][0x598] ;  /* 0x00016600000c7ab9 */ /* 0x000fe20000000a00 */
[----:B------:R-:W3:Y:S01]  /*04b0*/  SHFL.IDX PT, R4, R4, RZ, 0x1f ;  /* 0x00001fff04047589 */ /* 0x000ee200000e0000 */
[----:B------:R-:W-:Y:S01]  /*04c0*/  NOP ;  /* 0x0000000000007918 */ /* 0x000fe20000000000 */
[----:B------:R-:W-:Y:S01]  /*04d0*/  VIADD R33, R5, 0xffffffff ;  /* 0xffffffff05217836 */ /* 0x000fe20000000000 */
[----:B------:R-:W-:Y:S01]  /*04e0*/  ULDC.64 UR20, c[0x0][0x208] ;  /* 0x0000820000147ab9 */ /* 0x000fe20000000a00 */
[----:B-1----:R-:W-:-:S02]  /*04f0*/  SHF.R.S32.HI R0, RZ, 0x1f, R11 ;  /* 0x0000001fff007819 */ /* 0x002fc4000001140b */
[----:B------:R-:W-:Y:S02]  /*0500*/  ISETP.NE.AND P2, PT, R5, RZ, PT ;  /* 0x000000ff0500720c */ /* 0x000fe40003f45270 */
[----:B------:R-:W-:Y:S02]  /*0510*/  LEA.HI R0, R0, R11, RZ, 0x7 ;  /* 0x0000000b00007211 */ /* 0x000fe400078f38ff */
[----:B------:R-:W-:Y:S02]  /*0520*/  ISETP.GE.U32.AND P3, PT, R33, 0x2, PT ;  /* 0x000000022100780c */ /* 0x000fe40003f66070 */
[----:B------:R-:W-:Y:S02]  /*0530*/  LOP3.LUT R0, R0, 0xffffff80, RZ, 0xc0, !PT ;  /* 0xffffff8000007812 */ /* 0x000fe400078ec0ff */
[----:B0-----:R-:W-:-:S03]  /*0540*/  ISETP.NE.OR P0, PT, R6, RZ, !P0 ;  /* 0x000000ff0600720c */ /* 0x001fc60004705670 */
[----:B------:R-:W-:Y:S01]  /*0550*/  IMAD.IADD R10, R11, 0x1, -R0 ;  /* 0x000000010b0a7824 */ /* 0x000fe200078e0a00 */
[----:B--2---:R-:W-:Y:S02]  /*0560*/  ISETP.NE.OR P1, PT, R3, RZ, !P1 ;  /* 0x000000ff0300720c */ /* 0x004fe40004f25670 */
[----:B------:R-:W-:-:S04]  /*0570*/  SHF.R.S32.HI R3, RZ, 0x1f, R2 ;  /* 0x0000001fff037819 */ /* 0x000fc80000011402 */
[----:B------:R-:W-:-:S03]  /*0580*/  LEA.HI R3, R3, R2, RZ, 0x2 ;  /* 0x0000000203037211 */ /* 0x000fc600078f10ff */
[----:B------:R-:W-:Y:S01]  /*0590*/  VOTEU.ALL UP0, P0 ;  /* 0x00000000003f7886 */ /* 0x000fe20000000000 */
[----:B------:R-:W-:-:S03]  /*05a0*/  LOP3.LUT R3, R3, 0xfffffffc, RZ, 0xc0, !PT ;  /* 0xfffffffc03037812 */ /* 0x000fc600078ec0ff */
[----:B------:R-:W-:Y:S01]  /*05b0*/  VOTEU.ALL UP1, P1 ;  /* 0x00000000003f7886 */ /* 0x000fe20000820000 */
[----:B------:R-:W0:Y:S01]  /*05c0*/  @!UP0 S2UR UR7, SR_CgaCtaId ;  /* 0x00000000000789c3 */ /* 0x000e220000008800 */
[----:B------:R-:W-:Y:S01]  /*05d0*/  @!UP0 UMOV UR6, 0x400 ;  /* 0x0000040000068882 */ /* 0x000fe20000000000 */
[----:B------:R-:W-:-:S04]  /*05e0*/  @!UP0 UIADD3 UR4, -UR4, 0x100000, URZ ;  /* 0x0010000004048890 */ /* 0x000fc8000fffe13f */
[----:B------:R-:W-:Y:S02]  /*05f0*/  @!UP0 USHF.L.U32 UR5, UR4, 0xb, URZ ;  /* 0x0000000b04058899 */ /* 0x000fe4000800063f */
[----:B------:R-:W-:Y:S01]  /*0600*/  @!UP0 USHF.L.U32 UR4, UR4, 0x1, URZ ;  /* 0x0000000104048899 */ /* 0x000fe2000800063f */
[----:B------:R-:W-:Y:S01]  /*0610*/  IMAD.IADD R20, R2, 0x1, -R3 ;  /* 0x0000000102147824 */ /* 0x000fe200078e0a03 */
[----:B------:R-:W-:Y:S01]  /*0620*/  @!UP1 UMOV UR9, 0x400 ;  /* 0x0000040000099882 */ /* 0x000fe20000000000 */
[----:B------:R-:W-:Y:S01]  /*0630*/  VOTEU.ALL UP2, P1 ;  /* 0x00000000003f7886 */ /* 0x000fe20000840000 */
[----:B------:R-:W-:Y:S01]  /*0640*/  VOTEU.ALL UP3, P1 ;  /* 0x00000000003f7886 */ /* 0x000fe20000860000 */
[----:B------:R-:W-:Y:S01]  /*0650*/  VOTEU.ALL UP4, P1 ;  /* 0x00000000003f7886 */ /* 0x000fe20000880000 */
[----:B------:R-:W1:Y:S01]  /*0660*/  @!UP1 S2UR UR10, SR_CgaCtaId ;  /* 0x00000000000a99c3 */ /* 0x000e620000008800 */
[----:B------:R-:W-:Y:S01]  /*0670*/  VOTEU.ALL UP5, P1 ;  /* 0x00000000003f7886 */ /* 0x000fe200008a0000 */
[----:B------:R-:W-:-:S04]  /*0680*/  ISETP.NE.U32.AND P1, PT, RZ, UR12, PT ;  /* 0x0000000cff007c0c */ /* 0x000fc8000bf25070 */
[----:B------:R-:W-:Y:S01]  /*0690*/  ISETP.NE.AND.EX P1, PT, RZ, UR13, PT, P1 ;  /* 0x0000000dff007c0c */ /* 0x000fe2000bf25310 */
[----:B0-----:R-:W-:Y:S02]  /*06a0*/  @!UP0 ULEA UR8, UR7, UR6, 0x18 ;  /* 0x0000000607088291 */ /* 0x001fe4000f8ec03f */
[----:B------:R-:W-:-:S04]  /*06b0*/  @!UP1 UIADD3 UR6, -UR11, 0x100000, URZ ;  /* 0x001000000b069890 */ /* 0x000fc8000fffe13f */
[----:B------:R-:W-:Y:S02]  /*06c0*/  @!UP1 USHF.L.U32 UR7, UR6, 0xb, URZ ;  /* 0x0000000b06079899 */ /* 0x000fe4000800063f */
[----:B------:R-:W-:Y:S01]  /*06d0*/  @!UP1 USHF.L.U32 UR6, UR6, 0x1, URZ ;  /* 0x0000000106069899 */ /* 0x000fe2000800063f */
[----:B---3--:R-:W-:Y:S01]  /*06e0*/  R2UR UR11, R4 ;  /* 0x00000000040b72ca */ /* 0x008fe200000e0000 */
[----:B------:R-:W-:Y:S01]  /*06f0*/  VOTEU.ALL UP0, P0 ;  /* 0x00000000003f7886 */ /* 0x000fe20000000000 */
[----:B-1----:R-:W-:Y:S01]  /*0700*/  @!UP1 ULEA UR9, UR10, UR9, 0x18 ;  /* 0x000000090a099291 */ /* 0x002fe2000f8ec03f */
[----:B------:R-:W-:Y:S01]  /*0710*/  VOTEU.ALL UP1, P0 ;  /* 0x00000000003f7886 */ /* 0x000fe20000020000 */
[C---:B------:R-:W-:Y:S01]  /*0720*/  ISETP.NE.AND P0, PT, R20.reuse, 0x3, PT ;  /* 0x000000031400780c */ /* 0x040fe20003f05270 */
[----:B------:R-:W0:Y:S02]  /*0730*/  FENCE.VIEW.ASYNC.S ;  /* 0x00000000000073c6 */ /* 0x000e240000000000 */
[----:B0-----:R0:W1:Y:S01]  /*0740*/  @!UP0 SYNCS.EXCH.64 URZ, [UR8+0x110], UR4 ;  /* 0x00011004083f85b2 */ /* 0x0010620008000100 */
[----:B------:R-:W-:-:S04]  /*0750*/  ISETP.EQ.OR P0, PT, R20, RZ, !P0 ;  /* 0x000000ff1400720c */ /* 0x000fc80004702670 */
[----:B------:R-:W-:-:S04]  /*0760*/  ISETP.EQ.AND P0, PT, R5, RZ, P0 ;  /* 0x000000ff0500720c */ /* 0x000fc80000702270 */
[----:B------:R-:W-:-:S04]  /*0770*/  SEL R7, RZ, 0x1, !P0 ;  /* 0x00000001ff077807 */ /* 0x000fc80004000000 */
[----:B------:R-:W-:Y:S01]  /*0780*/  SEL R7, R7, 0x2, P3 ;  /* 0x0000000207077807 */ /* 0x000fe20001800000 */
[----:B------:R0:W1:Y:S01]  /*0790*/  @!UP1 SYNCS.EXCH.64 URZ, [UR8+0x118], UR4 ;  /* 0x00011804083f95b2 */ /* 0x0000620008000100 */
[----:B------:R-:W-:Y:S01]  /*07a0*/  NOP ;  /* 0x0000000000007918 */ /* 0x000fe20000000000 */
[----:B------:R0:W1:Y:S01]  /*07b0*/  @!UP2 SYNCS.EXCH.64 URZ, [UR9+0xf0], UR6 ;  /* 0x0000f006093fa5b2 */ /* 0x0000620008000100 */
[----:B------:R0:W1:Y:S01]  /*07c0*/  @!UP3 SYNCS.EXCH.64 URZ, [UR9+0xf8], UR6 ;  /* 0x0000f806093fb5b2 */ /* 0x0000620008000100 */
[----:B------:R0:W1:Y:S01]  /*07d0*/  @!UP4 SYNCS.EXCH.64 URZ, [UR9+0x100], UR6 ;  /* 0x00010006093fc5b2 */ /* 0x0000620008000100 */
[----:B------:R0:W1:Y:S01]  /*07e0*/  @!UP5 SYNCS.EXCH.64 URZ, [UR9+0x108], UR6 ;  /* 0x00010806093fd5b2 */ /* 0x0000620008000100 */
[----:B------:R-:W-:Y:S01]  /*07f0*/  NOP ;  /* 0x0000000000007918 */ /* 0x000fe20000000000 */
[----:B-1----:R-:W-:Y:S06]  /*0800*/  BAR.SYNC.DEFER_BLOCKING 0x0 ;  /* 0x0000000000007b1d */ /* 0x002fec0000010000 */
[----:B0-----:R-:W-:Y:S05]  /*0810*/  @!P1 BRA `(.L_x_4) ;  /* 0x00000000001c9947 */ /* 0x001fea0003800000 */
[----:B------:R-:W0:Y:S02]  /*0820*/  LDC.64 R2, c[0x0][0x598] ;  /* 0x00016600ff027b82 */ /* 0x000e240000000a00 */
[----:B0-----:R-:W2:Y:S02]  /*0830*/  LDG.E.64 R2, desc[UR20][R2.64] ;  /* 0x0000001402027981 */ /* 0x001ea4000c1e1b00 */
[----:B--2---:R-:W-:-:S04]  /*0840*/  ISETP.NE.U32.AND P0, PT, R2, RZ, PT ;  /* 0x000000ff0200720c */ /* 0x004fc80003f05070 */
[----:B------:R-:W-:-:S13]  /*0850*/  ISETP.NE.AND.EX P0, PT, R3, RZ, PT, P0 ;  /* 0x000000ff0300720c */ /* 0x000fda0003f05300 */
[----:B------:R-:W-:Y:S05]  /*0860*/  @!P0 BRA `(.L_x_4) ;  /* 0x0000000000088947 */ /* 0x000fea0003800000 */
[----:B------:R2:W5:Y:S01]  /*0870*/  LD.E R12, desc[UR20][R2.64] ;  /* 0x00000014020c7980 */ /* 0x000562000c101900 */
[----:B------:R-:W-:Y:S05]  /*0880*/  BRA `(.L_x_5) ;  /* 0x0000000000207947 */ /* 0x000fea0003800000 */
.L_x_4:
[----:B------:R-:W-:Y:S02]  /*0890*/  ULDC.64 UR4, c[0x0][0x588] ;  /* 0x0001620000047ab9 */ /* 0x000fe40000000a00 */
[----:B------:R-:W-:-:S04]  /*08a0*/  ISETP.NE.U32.AND P0, PT, RZ, UR4, PT ;  /* 0x00000004ff007c0c */ /* 0x000fc8000bf05070 */
[----:B------:R-:W-:-:S13]  /*08b0*/  ISETP.NE.AND.EX P0, PT, RZ, UR5, PT, P0 ;  /* 0x00000005ff007c0c */ /* 0x000fda000bf05300 */
[----:B------:R-:W-:Y:S05]  /*08c0*/  @!P0 BRA `(.L_x_6) ;  /* 0x00000000000c8947 */ /* 0x000fea0003800000 */
[----:B------:R-:W0:Y:S02]  /*08d0*/  LDC.64 R12, c[0x0][0x588] ;  /* 0x00016200ff0c7b82 */ /* 0x000e240000000a00 */
[----:B0-----:R0:W5:Y:S01]  /*08e0*/  LDG.E R12, desc[UR20][R12.64] ;  /* 0x000000140c0c7981 */ /* 0x001162000c1e1900 */
[----:B------:R-:W-:Y:S05]  /*08f0*/  BRA `(.L_x_5) ;  /* 0x0000000000047947 */ /* 0x000fea0003800000 */
.L_x_6:
[----:B------:R-:W1:Y:S02]  /*0900*/  LDC R12, c[0x0][0x580] ;  /* 0x00016000ff0c7b82 */ /* 0x000e640000000800 */
.L_x_5:
[----:B------:R-:W-:Y:S02]  /*0910*/  ULDC.64 UR4, c[0x0][0x5a0] ;  /* 0x0001680000047ab9 */ /* 0x000fe40000000a00 */
[----:B------:R-:W-:-:S04]  /*0920*/  ISETP.NE.U32.AND P0, PT, RZ, UR4, PT ;  /* 0x00000004ff007c0c */ /* 0x000fc8000bf05070 */
[----:B------:R-:W-:-:S13]  /*0930*/  ISETP.NE.AND.EX P0, PT, RZ, UR5, PT, P0 ;  /* 0x00000005ff007c0c */ /* 0x000fda000bf05300 */
[----:B------:R-:W-:Y:S05]  /*0940*/  @!P0 BRA `(.L_x_7) ;  /* 0x00000000001c8947 */ /* 0x000fea0003800000 */
[----:B--2---:R-:W2:Y:S02]  /*0950*/  LDC.64 R2, c[0x0][0x5a0] ;  /* 0x00016800ff027b82 */ /* 0x004ea40000000a00 */
[----:B--2---:R-:W2:Y:S02]  /*0960*/  LDG.E.64 R2, desc[UR20][R2.64] ;  /* 0x0000001402027981 */ /* 0x004ea4000c1e1b00 */
[----:B--2---:R-:W-:-:S04]  /*0970*/  ISETP.NE.U32.AND P0, PT, R2, RZ, PT ;  /* 0x000000ff0200720c */ /* 0x004fc80003f05070 */
[----:B------:R-:W-:-:S13]  /*0980*/  ISETP.NE.AND.EX P0, PT, R3, RZ, PT, P0 ;  /* 0x000000ff0300720c */ /* 0x000fda0003f05300 */
[----:B------:R-:W-:Y:S05]  /*0990*/  @!P0 BRA `(.L_x_7) ;  /* 0x0000000000088947 */ /* 0x000fea0003800000 */
[----:B0-----:R4:W5:Y:S01]  /*09a0*/  LD.E R13, desc[UR20][R2.64] ;  /* 0x00000014020d7980 */ /* 0x001962000c101900 */
[----:B------:R-:W-:Y:S05]  /*09b0*/  BRA `(.L_x_8) ;  /* 0x0000000000207947 */ /* 0x000fea0003800000 */
.L_x_7:
[----:B------:R-:W-:Y:S02]  /*09c0*/  ULDC.64 UR4, c[0x0][0x590] ;  /* 0x0001640000047ab9 */ /* 0x000fe40000000a00 */
[----:B------:R-:W-:-:S04]  /*09d0*/  ISETP.NE.U32.AND P0, PT, RZ, UR4, PT ;  /* 0x00000004ff007c0c */ /* 0x000fc8000bf05070 */
[----:B------:R-:W-:-:S13]  /*09e0*/  ISETP.NE.AND.EX P0, PT, RZ, UR5, PT, P0 ;  /* 0x00000005ff007c0c */ /* 0x000fda000bf05300 */
[----:B------:R-:W-:Y:S05]  /*09f0*/  @!P0 BRA `(.L_x_9) ;  /* 0x00000000000c8947 */ /* 0x000fea0003800000 */
[----:B--2---:R-:W0:Y:S02]  /*0a00*/  LDC.64 R2, c[0x0][0x590] ;  /* 0x00016400ff027b82 */ /* 0x004e240000000a00 */
[----:B0-----:R3:W5:Y:S01]  /*0a10*/  LDG.E R13, desc[UR20][R2.64] ;  /* 0x00000014020d7981 */ /* 0x001762000c1e1900 */
[----:B------:R-:W-:Y:S05]  /*0a20*/  BRA `(.L_x_8) ;  /* 0x0000000000047947 */ /* 0x000fea0003800000 */
.L_x_9:
[----:B0-----:R-:W0:Y:S02]  /*0a30*/  LDC R13, c[0x0][0x584] ;  /* 0x00016100ff0d7b82 */ /* 0x001e240000000800 */
.L_x_8:
[----:B------:R-:W1:Y:S01]  /*0a40*/  LDC R0, c[0x0][0x65c] ;  /* 0x00019700ff007b82 */ /* 0x000e620000000800 */
[----:B------:R-:W2:Y:S01]  /*0a50*/  S2R R21, SR_CTAID.Y ;  /* 0x0000000000157919 */ /* 0x000ea20000002600 */
[----:B------:R-:W-:Y:S01]  /*0a60*/  ULDC UR8, c[0x0][0x28c] ;  /* 0x0000a30000087ab9 */ /* 0x000fe20000000800 */
[----:B------:R-:W-:Y:S01]  /*0a70*/  ISETP.NE.AND P0, PT, R5, 0x2, PT ;  /* 0x000000020500780c */ /* 0x000fe20003f05270 */
[----:B------:R-:W-:Y:S01]  /*0a80*/  UIADD3 UR8, UR8, 0x7f, URZ ;  /* 0x0000007f08087890 */ /* 0x000fe2000fffe03f */
[----:B------:R-:W0:Y:S01]  /*0a90*/  S2R R14, SR_CTAID.X ;  /* 0x00000000000e7919 */ /* 0x000e220000002500 */
[----:B------:R-:W-:Y:S01]  /*0aa0*/  UMOV UR5, URZ ;  /* 0x0000003f00057c82 */ /* 0x000fe20008000000 */
[----:B------:R-:W-:Y:S01]  /*0ab0*/  UMOV UR4, URZ ;  /* 0x0000003f00047c82 */ /* 0x000fe20008000000 */
[----:B------:R-:W-:-:S04]  /*0ac0*/  USHF.R.S32.HI UR9, URZ, 0x1f, UR8 ;  /* 0x0000001f3f097899 */ /* 0x000fc80008011408 */
[----:B------:R-:W-:-:S04]  /*0ad0*/  ULEA.HI UR9, UR9, UR8, URZ, 0x7 ;  /* 0x0000000809097291 */ /* 0x000fc8000f8f383f */
[----:B------:R-:W-:Y:S01]  /*0ae0*/  USHF.R.S32.HI UR13, URZ, 0x7, UR9 ;  /* 0x000000073f0d7899 */ /* 0x000fe20008011409 */
[----:B-1----:R-:W-:-:S13]  /*0af0*/  ISETP.NE.AND P4, PT, R0, 0x1, PT ;  /* 0x000000010000780c */ /* 0x002fda0003f85270 */
[----:B------:R-:W0:Y:S01]  /*0b00*/  @P4 LDC R15, c[0x0][0x10] ;  /* 0x00000400ff0f4b82 */ /* 0x000e220000000800 */
[----:B--234-:R-:W-:Y:S02]  /*0b10*/  @P4 IMAD.MOV.U32 R2, RZ, RZ, R21 ;  /* 0x000000ffff024224 */ /* 0x01cfe400078e0015 */
[----:B------:R-:W-:Y:S02]  /*0b20*/  @P4 IMAD.MOV.U32 R3, RZ, RZ, RZ ;  /* 0x000000ffff034224 */ /* 0x000fe400078e00ff */
[----:B------:R-:W-:-:S03]  /*0b30*/  @P4 IMAD.MOV.U32 R5, RZ, RZ, RZ ;  /* 0x000000ffff054224 */ /* 0x000fc600078e00ff */
[----:B------:R-:W1:Y:S01]  /*0b40*/  @!P4 LDC R9, c[0x0][0xc] ;  /* 0x00000300ff09cb82 */ /* 0x000e620000000800 */
[----:B------:R-:W-:Y:S01]  /*0b50*/  ULDC UR6, c[0x0][0xc] ;  /* 0x0000030000067ab9 */ /* 0x000fe20000000800 */
[----:B------:R-:W-:Y:S02]  /*0b60*/  ULDC UR7, c[0x0][0x10] ;  /* 0x0000040000077ab9 */ /* 0x000fe40000000800 */
[----:B------:R-:W-:-:S04]  /*0b70*/  UIMAD.WIDE.U32 UR6, UR6, UR7, URZ ;  /* 0x00000007060672a5 */ /* 0x000fc8000f8e003f */
[----:B------:R-:W2:Y:S01]  /*0b80*/  LDC R8, c[0x0][0x14] ;  /* 0x00000500ff087b82 */ /* 0x000ea20000000800 */
[----:B0-----:R-:W-:-:S04]  /*0b90*/  @P4 IMAD.WIDE.U32 R2, R14, R15, R2 ;  /* 0x0000000f0e024225 */ /* 0x001fc800078e0002 */
[----:B------:R-:W-:Y:S02]  /*0ba0*/  IMAD.MOV.U32 R15, RZ, RZ, RZ ;  /* 0x000000ffff0f7224 */ /* 0x000fe400078e00ff */
[----:B------:R-:W-:Y:S02]  /*0bb0*/  @P4 IMAD.IADD R3, R3, 0x1, R5 ;  /* 0x0000000103034824 */ /* 0x000fe400078e0205 */
[----:B-1----:R-:W-:-:S04]  /*0bc0*/  @!P4 IMAD.WIDE.U32 R4, R9, R21, R14 ;  /* 0x000000150904c225 */ /* 0x002fc800078e000e */
[----:B------:R-:W-:Y:S02]  /*0bd0*/  @!P4 IMAD.MOV.U32 R2, RZ, RZ, R4 ;  /* 0x000000ffff02c224 */ /* 0x000fe400078e0004 */
[----:B------:R-:W-:Y:S02]  /*0be0*/  @!P4 IMAD.MOV.U32 R3, RZ, RZ, R5 ;  /* 0x000000ffff03c224 */ /* 0x000fe400078e0005 */
[C---:B--2---:R-:W-:Y:S02]  /*0bf0*/  IMAD R17, R8.reuse, UR7, RZ ;  /* 0x0000000708117c24 */ /* 0x044fe4000f8e02ff */
[----:B------:R-:W-:Y:S01]  /*0c00*/  IMAD.WIDE.U32 R8, R8, UR6, RZ ;  /* 0x0000000608087c25 */ /* 0x000fe2000f8e00ff */
[----:B------:R-:W-:-:S03]  /*0c10*/  ULDC.64 UR6, c[0x0][0x650] ;  /* 0x0001940000067ab9 */ /* 0x000fc60000000a00 */
[----:B------:R-:W-:Y:S01]  /*0c20*/  IMAD.IADD R0, R9, 0x1, R17 ;  /* 0x0000000109007824 */ /* 0x000fe200078e0211 */
[----:B------:R-:W-:Y:S06]  /*0c30*/  @P0 BRA `(.L_x_10) ;  /* 0x0000000000240947 */ /* 0x000fec0003800000 */
[----:B------:R-:W-:Y:S01]  /*0c40*/  USHF.R.U32.HI UR4, URZ, 0x1, UR13 ;  /* 0x000000013f047899 */ /* 0x000fe2000801160d */
[----:B------:R-:W-:Y:S01]  /*0c50*/  IADD3 R2, P0, R2, R8, RZ ;  /* 0x0000000802027210 */ /* 0x000fe20007f1e0ff */
[----:B------:R-:W-:Y:S02]  /*0c60*/  UISETP.GE.U32.AND UP0, UPT, UR13, 0xe, UPT ;  /* 0x0000000e0d00788c */ /* 0x000fe4000bf06070 */
[----:B------:R-:W-:Y:S02]  /*0c70*/  UIMAD.WIDE.U32 UR4, UR4, -0x6db6db6d, URZ ;  /* 0x92492493040478a5 */ /* 0x000fe4000f8e003f */
[----:B------:R-:W-:Y:S02]  /*0c80*/  IMAD.X R3, R0, 0x1, R3, P0 ;  /* 0x0000000100037824 */ /* 0x000fe400000e0603 */
[----:B------:R-:W-:-:S03]  /*0c90*/  USHF.R.U32.HI UR5, URZ, 0x2, UR5 ;  /* 0x000000023f057899 */ /* 0x000fc60008011605 */
[----:B------:R-:W-:Y:S02]  /*0ca0*/  UMOV UR4, URZ ;  /* 0x0000003f00047c82 */ /* 0x000fe40008000000 */
[----:B------:R-:W-:Y:S02]  /*0cb0*/  @UP0 ULOP3.LUT UR4, UR5, 0x1, URZ, 0xc0, !UPT ;  /* 0x0000000105040892 */ /* 0x000fe4000f8ec03f */
[----:B------:R-:W-:-:S12]  /*0cc0*/  UIMAD UR5, UR5, -0xe, UR13 ;  /* 0xfffffff2050578a4 */ /* 0x000fd8000f8e020d */
.L_x_10:
[----:B------:R-:W-:Y:S01]  /*0cd0*/  ISETP.GE.U32.AND P0, PT, R2, UR6, PT ;  /* 0x0000000602007c0c */ /* 0x000fe2000bf06070 */
[----:B------:R-:W-:Y:S01]  /*0ce0*/  IMAD.MOV.U32 R6, RZ, RZ, -0x1 ;  /* 0xffffffffff067424 */ /* 0x000fe200078e00ff */
[----:B------:R-:W-:Y:S01]  /*0cf0*/  PRMT R16, RZ, 0x7610, R16 ;  /* 0x00007610ff107816 */ /* 0x000fe20000000010 */
[----:B------:R-:W-:Y:S01]  /*0d00*/  IMAD.MOV.U32 R4, RZ, RZ, -0x1 ;  /* 0xffffffffff047424 */ /* 0x000fe200078e00ff */
[----:B------:R-:W-:Y:S01]  /*0d10*/  ISETP.GE.U32.AND.EX P0, PT, R3, UR7, PT, P0 ;  /* 0x0000000703007c0c */ /* 0x000fe2000bf06100 */
[----:B------:R-:W-:-:S12]  /*0d20*/  IMAD.MOV.U32 R5, RZ, RZ, -0x1 ;  /* 0xffffffffff057424 */ /* 0x000fd800078e00ff */
[----:B------:R-:W-:Y:S05]  /*0d30*/  @P0 BRA `(.L_x_11) ;  /* 0x00000004005c0947 */ /* 0x000fea0003800000 */
[----:B------:R-:W0:Y:S01]  /*0d40*/  LDC.64 R24, c[0x0][0x628] ;  /* 0x00018a00ff187b82 */ /* 0x000e220000000a00 */
[----:B------:R-:W-:Y:S02]  /*0d50*/  IMAD.MOV.U32 R4, RZ, RZ, R2 ;  /* 0x000000ffff047224 */ /* 0x000fe400078e0002 */
[----:B------:R-:W-:-:S05]  /*0d60*/  IMAD.MOV.U32 R5, RZ, RZ, R3 ;  /* 0x000000ffff057224 */ /* 0x000fca00078e0003 */
[----:B------:R-:W1:Y:S08]  /*0d70*/  LDC R6, c[0x0][0x630] ;  /* 0x00018c00ff067b82 */ /* 0x000e700000000800 */
[----:B------:R-:W2:Y:S01]  /*0d80*/  LDC.64 R26, c[0x0][0x620] ;  /* 0x00018800ff1a7b82 */ /* 0x000ea20000000a00 */
[----:B0-----:R-:W-:-:S04]  /*0d90*/  ISETP.NE.U32.AND P0, PT, R24, RZ, PT ;  /* 0x000000ff1800720c */ /* 0x001fc80003f05070 */
[----:B------:R-:W-:-:S13]  /*0da0*/  ISETP.NE.AND.EX P0, PT, R25, RZ, PT, P0 ;  /* 0x000000ff1900720c */ /* 0x000fda0003f05300 */
[----:B-12---:R-:W-:Y:S05]  /*0db0*/  @!P0 BRA `(.L_x_12) ;  /* 0x0000000000288947 */ /* 0x006fea0003800000 */
[----:B------:R-:W0:Y:S02]  /*0dc0*/  LDC R19, c[0x0][0x634] ;  /* 0x00018d00ff137b82 */ /* 0x000e240000000800 */
[----:B0-----:R-:W-:-:S05]  /*0dd0*/  IADD3 R19, P0, R2, R19, RZ ;  /* 0x0000001302137210 */ /* 0x001fca0007f1e0ff */
[----:B------:R-:W-:-:S04]  /*0de0*/  IMAD.X R23, RZ, RZ, R3, P0 ;  /* 0x000000ffff177224 */ /* 0x000fc800000e0603 */
[----:B------:R-:W-:-:S04]  /*0df0*/  IMAD.WIDE.U32 R4, R23, R24, RZ ;  /* 0x0000001817047225 */ /* 0x000fc800078e00ff */
[----:B------:R-:W-:-:S04]  /*0e00*/  IMAD.WIDE.U32 R16, P0, R19, R25, R4 ;  /* 0x0000001913107225 */ /* 0x000fc80007800004 */
[----:B------:R-:W-:-:S04]  /*0e10*/  IMAD.WIDE.U32 R4, R19, R24, RZ ;  /* 0x0000001813047225 */ /* 0x000fc800078e00ff */
[----:B------:R-:W-:Y:S01]  /*0e20*/  IMAD.X R19, RZ, RZ, RZ, P0 ;  /* 0x000000ffff137224 */ /* 0x000fe200000e06ff */
[----:B------:R-:W-:Y:S01]  /*0e30*/  IADD3 RZ, P0, R5, R16, RZ ;  /* 0x0000001005ff7210 */ /* 0x000fe20007f1e0ff */
[----:B------:R-:W-:-:S04]  /*0e40*/  IMAD.MOV.U32 R18, RZ, RZ, R17 ;  /* 0x000000ffff127224 */ /* 0x000fc800078e0011 */
[----:B------:R-:W-:-:S08]  /*0e50*/  IMAD.WIDE.U32.X R4, R23, R25, R18, P0 ;  /* 0x0000001917047225 */ /* 0x000fd000000e0412 */
.L_x_12:
[--C-:B------:R-:W-:Y:S01]  /*0e60*/  SHF.R.U64 R32, R4, R6, R5.reuse ;  /* 0x0000000604207219 */ /* 0x100fe20000001205 */
[----:B------:R-:W0:Y:S01]  /*0e70*/  LDC.64 R28, c[0x0][0x640] ;  /* 0x00019000ff1c7b82 */ /* 0x000e220000000a00 */
[----:B------:R-:W-:Y:S01]  /*0e80*/  I2FP.F32.U32 R4, R14 ;  /* 0x0000000e00047245 */ /* 0x000fe20000201000 */
[----:B------:R-:W-:Y:S01]  /*0e90*/  ULDC UR6, c[0x0][0x150] ;  /* 0x0000540000067ab9 */ /* 0x000fe20000000800 */
[----:B------:R-:W-:Y:S02]  /*0ea0*/  SHF.R.U32.HI R5, RZ, R6, R5 ;  /* 0x00000006ff057219 */ /* 0x000fe40000011605 */
[----:B------:R-:W-:Y:S01]  /*0eb0*/  IADD3 R17, P0, RZ, -R32, RZ ;  /* 0x80000020ff117210 */ /* 0x000fe20007f1e0ff */
[----:B------:R-:W-:Y:S01]  /*0ec0*/  FMUL R6, R4, UR6 ;  /* 0x0000000604067c20 */ /* 0x000fe20008400000 */
[----:B------:R-:W-:Y:S01]  /*0ed0*/  ULDC UR6, c[0x0][0x154] ;  /* 0x0000550000067ab9 */ /* 0x000fe20000000800 */
[----:B------:R-:W1:Y:S02]  /*0ee0*/  LDC R18, c[0x0][0x618] ;  /* 0x00018600ff127b82 */ /* 0x000e640000000800 */
[----:B------:R-:W-:-:S02]  /*0ef0*/  IMAD.X R19, RZ, RZ, ~R5, P0 ;  /* 0x000000ffff137224 */ /* 0x000fc400000e0e05 */
[----:B------:R-:W2:Y:S01]  /*0f00*/  F2I.U32.TRUNC.NTZ R6, R6 ;  /* 0x0000000600067305 */ /* 0x000ea2000020f000 */
[----:B------:R-:W-:-:S03]  /*0f10*/  IMAD.WIDE.U32 R4, R17, R26, R2 ;  /* 0x0000001a11047225 */ /* 0x000fc600078e0002 */
[----:B------:R-:W3:Y:S01]  /*0f20*/  LDC R15, c[0x0][0x144] ;  /* 0x00005100ff0f7b82 */ /* 0x000ee20000000800 */
[----:B------:R-:W-:-:S04]  /*0f30*/  IMAD R16, R19, R26, RZ ;  /* 0x0000001a13107224 */ /* 0x000fc800078e02ff */
[----:B------:R-:W-:-:S03]  /*0f40*/  IMAD R17, R17, R27, R16 ;  /* 0x0000001b11117224 */ /* 0x000fc600078e0210 */
[----:B------:R-:W4:Y:S01]  /*0f50*/  LDC R22, c[0x0][0x608] ;  /* 0x00018200ff167b82 */ /* 0x000f220000000800 */
[----:B------:R-:W-:Y:S01]  /*0f60*/  IMAD.IADD R17, R5, 0x1, R17 ;  /* 0x0000000105117824 */ /* 0x000fe200078e0211 */
[----:B0-----:R-:W-:Y:S01]  /*0f70*/  ISETP.NE.U32.AND P0, PT, R28, RZ, PT ;  /* 0x000000ff1c00720c */ /* 0x001fe20003f05070 */
[----:B--2---:R-:W-:-:S03]  /*0f80*/  IMAD.MOV R5, RZ, RZ, -R6 ;  /* 0x000000ffff057224 */ /* 0x004fc600078e0a06 */
[----:B------:R-:W-:Y:S02]  /*0f90*/  ISETP.NE.AND.EX P0, PT, R29, RZ, PT, P0 ;  /* 0x000000ff1d00720c */ /* 0x000fe40003f05300 */
[----:B------:R-:W0:Y:S01]  /*0fa0*/  LDC R19, c[0x0][0x658] ;  /* 0x00019600ff137b82 */ /* 0x000e220000000800 */
[-CC-:B-1----:R-:W-:Y:S02]  /*0fb0*/  SHF.R.U64 R26, R4, R18.reuse, R17.reuse ;  /* 0x00000012041a7219 */ /* 0x182fe40000001211 */
[----:B------:R-:W-:Y:S02]  /*0fc0*/  I2FP.F32.U32 R4, R21 ;  /* 0x0000001500047245 */ /* 0x000fe40000201000 */
[----:B------:R-:W-:Y:S01]  /*0fd0*/  SHF.R.U32.HI R17, RZ, R18, R17 ;  /* 0x00000012ff117219 */ /* 0x000fe20000011611 */
[----:B------:R-:W-:Y:S02]  /*0fe0*/  IMAD.MOV.U32 R18, RZ, RZ, 0x1 ;  /* 0x00000001ff127424 */ /* 0x000fe400078e00ff */
[----:B------:R-:W1:Y:S01]  /*0ff0*/  LDC R24, c[0x0][0x148] ;  /* 0x00005200ff187b82 */ /* 0x000e620000000800 */
[----:B---3--:R-:W-:-:S02]  /*1000*/  IMAD R6, R15, R5, R14 ;  /* 0x000000050f067224 */ /* 0x008fc400078e020e */
[----:B------:R-:W-:Y:S01]  /*1010*/  FMUL R5, R4, UR6 ;  /* 0x0000000604057c20 */ /* 0x000fe20008400000 */
[----:B------:R-:W-:-:S04]  /*1020*/  IMAD.MOV.U32 R4, RZ, RZ, -0x1 ;  /* 0xffffffffff047424 */ /* 0x000fc800078e00ff */
[----:B------:R-:W2:Y:S01]  /*1030*/  LDC R25, c[0x0][0x600] ;  /* 0x00018000ff197b82 */ /* 0x000ea20000000800 */
[-CC-:B----4-:R-:W-:Y:S02]  /*1040*/  SHF.R.U64 R34, R26, R22.reuse, R17.reuse ;  /* 0x000000161a227219 */ /* 0x190fe40000001211 */
[----:B------:R-:W-:Y:S02]  /*1050*/  SHF.R.U32.HI R14, RZ, R22, R17 ;  /* 0x00000016ff0e7219 */ /* 0x000fe40000011611 */
[----:B------:R3:W4:Y:S03]  /*1060*/  F2I.U32.TRUNC.NTZ R22, R5 ;  /* 0x0000000500167305 */ /* 0x000726000020f000 */
[----:B------:R-:W1:Y:S01]  /*1070*/  LDC R27, c[0x0][0x648] ;  /* 0x00019200ff1b7b82 */ /* 0x000e620000000800 */
[-C--:B0-----:R-:W-:Y:S02]  /*1080*/  SHF.R.U64 R36, R34, R19.reuse, R14 ;  /* 0x0000001322247219 */ /* 0x081fe4000000120e */
[----:B------:R-:W-:-:S02]  /*1090*/  SHF.L.U32 R4, R4, R19, RZ ;  /* 0x0000001304047219 */ /* 0x000fc400000006ff */
[-C--:B------:R-:W-:Y:S02]  /*10a0*/  SHF.R.U32.HI R14, RZ, R19.reuse, R14 ;  /* 0x00000013ff0e7219 */ /* 0x080fe4000001160e */
[----:B------:R-:W-:Y:S01]  /*10b0*/  SHF.L.U32 R18, R18, R19, RZ ;  /* 0x0000001312127219 */ /* 0x000fe200000006ff */
[----:B------:R-:W0:Y:S01]  /*10c0*/  LDC R31, c[0x0][0x638] ;  /* 0x00018e00ff1f7b82 */ /* 0x000e220000000800 */
[----:B------:R-:W-:Y:S01]  /*10d0*/  LOP3.LUT R19, RZ, R4, RZ, 0x33, !PT ;  /* 0x00000004ff137212 */ /* 0x000fe200078e33ff */
[----:B------:R-:W-:Y:S02]  /*10e0*/  IMAD.MOV.U32 R4, RZ, RZ, R36 ;  /* 0x000000ffff047224 */ /* 0x000fe400078e0024 */
[----:B---3--:R-:W-:-:S04]  /*10f0*/  IMAD.MOV.U32 R5, RZ, RZ, R14 ;  /* 0x000000ffff057224 */ /* 0x008fc800078e000e */
[----:B------:R-:W3:Y:S01]  /*1100*/  LDC R30, c[0x0][0x610] ;  /* 0x00018400ff1e7b82 */ /* 0x000ee20000000800 */
[----:B----4-:R-:W-:Y:S05]  /*1110*/  @!P0 BRA `(.L_x_13) ;  /* 0x0000000000288947 */ /* 0x010fea0003800000 */
[----:B------:R-:W4:Y:S02]  /*1120*/  LDC R17, c[0x0][0x64c] ;  /* 0x00019300ff117b82 */ /* 0x000f240000000800 */
[----:B----4-:R-:W-:-:S05]  /*1130*/  IADD3 R17, P0, R36, R17, RZ ;  /* 0x0000001124117210 */ /* 0x010fca0007f1e0ff */
        /* <DEDUP_REMOVED lines=8> */
.L_x_13:
[----:B-1----:R-:W-:Y:S01]  /*11c0*/  SHF.R.U64 R4, R4, R27, R5 ;  /* 0x0000001b04047219 */ /* 0x002fe20000001205 */
[----:B--2---:R-:W-:Y:S01]  /*11d0*/  VIADD R5, R25, 0xffffffff ;  /* 0xffffffff19057836 */ /* 0x004fe20000000000 */
[----:B------:R-:W-:Y:S01]  /*11e0*/  LOP3.LUT R19, R34, R19, RZ, 0xc0, !PT ;  /* 0x0000001322137212 */ /* 0x000fe200078ec0ff */
[----:B------:R-:W-:Y:S02]  /*11f0*/  IMAD.MOV R22, RZ, RZ, -R22 ;  /* 0x000000ffff167224 */ /* 0x000fe400078e0a16 */
[----:B------:R-:W-:Y:S01]  /*1200*/  IMAD.MOV R14, RZ, RZ, -R4 ;  /* 0x000000ffff0e7224 */ /* 0x000fe200078e0a04 */
[----:B------:R-:W-:Y:S01]  /*1210*/  LOP3.LUT R5, R26, R5, RZ, 0xc0, !PT ;  /* 0x000000051a057212 */ /* 0x000fe200078ec0ff */
[----:B------:R-:W-:Y:S02]  /*1220*/  IMAD R19, R18, R4, R19 ;  /* 0x0000000412137224 */ /* 0x000fe400078e0213 */
[----:B------:R-:W-:Y:S02]  /*1230*/  @P4 IMAD R6, R24, R22, R21 ;  /* 0x0000001618064224 */ /* 0x000fe400078e0215 */
[----:B0-----:R-:W-:-:S02]  /*1240*/  IMAD R4, R14, R31, R36 ;  /* 0x0000001f0e047224 */ /* 0x001fc400078e0224 */
[----:B---3--:R-:W-:Y:S02]  /*1250*/  IMAD R6, R19, R30, R6 ;  /* 0x0000001e13067224 */ /* 0x008fe400078e0206 */
[----:B------:R-:W-:Y:S02]  /*1260*/  IMAD R5, R4, R25, R5 ;  /* 0x0000001904057224 */ /* 0x000fe400078e0205 */
[----:B------:R-:W-:-:S03]  /*1270*/  IMAD.MOV.U32 R16, RZ, RZ, 0x1 ;  /* 0x00000001ff107424 */ /* 0x000fc600078e00ff */
[----:B------:R-:W-:Y:S02]  /*1280*/  SEL R4, R5, R6, !P4 ;  /* 0x0000000605047207 */ /* 0x000fe40006000000 */
[----:B------:R-:W-:Y:S01]  /*1290*/  SEL R6, R6, R5, !P4 ;  /* 0x0000000506067207 */ /* 0x000fe20006000000 */
[----:B------:R-:W-:-:S07]  /*12a0*/  IMAD.MOV.U32 R5, RZ, RZ, R32 ;  /* 0x000000ffff057224 */ /* 0x000fce00078e0020 */
.L_x_11:
[----:B------:R-:W-:Y:S05]  /*12b0*/  @!P2 BRA `(.L_x_14) ;  /* 0x000000440048a947 */ /* 0x000fea0003800000 */
[----:B------:R-:W-:-:S13]  /*12c0*/  ISETP.GT.U32.AND P0, PT, R33, 0x1, PT ;  /* 0x000000012100780c */ /* 0x000fda0003f04070 */
[----:B------:R-:W-:Y:S05]  /*12d0*/  @P0 EXIT ;  /* 0x000000000000094d */ /* 0x000fea0003800000 */
.L_x_15:
[----:B------:R-:W-:-:S08]  /*12e0*/  NOP ;  /* 0x0000000000007918 */ /* 0x000fd00000000000 */
[----:B------:R-:W0:Y:S02]  /*12f0*/  USETMAXREG.TRY_ALLOC.CTAPOOL UP0, 0xe8 ;  /* 0x000000e8000079c8 */ /* 0x000e240008000600 */
[----:B0-----:R-:W-:-:S13]  /*1300*/  PLOP3.LUT P0, PT, PT, PT, UP0, 0x80, 0x0 ;  /* 0x000000000000781c */ /* 0x001fda0003f0f008 */
[----:B------:R-:W-:Y:S05]  /*1310*/  @!P0 BRA `(.L_x_15) ;  /* 0xfffffffc00f08947 */ /* 0x000fea000383ffff */
[----:B------:R-:W-:-:S13]  /*1320*/  LOP3.LUT P0, RZ, R16, 0xff, RZ, 0xc0, !PT ;  /* 0x000000ff10ff7812 */ /* 0x000fda000780c0ff */
[----:B------:R-:W-:Y:S05]  /*1330*/  @!P0 EXIT ;  /* 0x000000000000894d */ /* 0x000fea0003800000 */
[----:B------:R-:W0:Y:S01]  /*1340*/  S2UR UR6, SR_CgaCtaId ;  /* 0x00000000000679c3 */ /* 0x000e220000008800 */
[----:B------:R-:W-:Y:S01]  /*1350*/  SHF.R.S32.HI R11, RZ, 0x1f, R10 ;  /* 0x0000001fff0b7819 */ /* 0x000fe2000001140a */
[----:B------:R-:W-:Y:S01]  /*1360*/  UIADD3 UR7, UR11, -0x1, URZ ;  /* 0xffffffff0b077890 */ /* 0x000fe2000fffe03f */
[----:B------:R-:W-:Y:S01]  /*1370*/  LOP3.LUT R86, R7, 0x1, RZ, 0xfc, !PT ;  /* 0x0000000107567812 */ /* 0x000fe200078efcff */
[----:B------:R-:W-:Y:S01]  /*1380*/  UMOV UR9, 0x400 ;  /* 0x0000040000097882 */ /* 0x000fe20000000000 */
[CC--:B------:R-:W-:Y:S01]  /*1390*/  LEA.HI R15, R11.reuse, R10.reuse, RZ, 0x2 ;  /* 0x0000000a0b0f7211 */ /* 0x0c0fe200078f10ff */
[----:B------:R-:W-:Y:S01]  /*13a0*/  UISETP.LT.AND UP0, UPT, UR13, 0x1, UPT ;  /* 0x000000010d00788c */ /* 0x000fe2000bf01270 */
[----:B------:R-:W-:Y:S01]  /*13b0*/  LEA.HI R16, R11, R10, RZ, 0x5 ;  /* 0x0000000a0b107211 */ /* 0x000fe200078f28ff */
[----:B------:R-:W-:Y:S01]  /*13c0*/  USHF.L.U32 UR22, UR13, 0x1, URZ ;  /* 0x000000010d167899 */ /* 0x000fe2000800063f */
[--C-:B------:R-:W-:Y:S01]  /*13d0*/  SHF.R.S32.HI R14, RZ, 0x2, R15.reuse ;  /* 0x00000002ff0e7819 */ /* 0x100fe2000001140f */
[----:B------:R-:W-:Y:S01]  /*13e0*/  USEL UR10, UR13, 0x1, UP0 ;  /* 0x000000010d0a7887 */ /* 0x000fe20008000000 */
[----:B------:R-:W-:Y:S01]  /*13f0*/  SHF.R.S32.HI R17, RZ, 0x1f, R15 ;  /* 0x0000001fff117819 */ /* 0x000fe2000001140f */
[----:B------:R-:W-:Y:S01]  /*1400*/  UISETP.NE.AND UP0, UPT, UR7, URZ, UPT ;  /* 0x0000003f0700728c */ /* 0x000fe2000bf05270 */
[----:B------:R-:W-:Y:S01]  /*1410*/  LOP3.LUT R11, R15, 0xfffffffc, RZ, 0xc0, !PT ;  /* 0xfffffffc0f0b7812 */ /* 0x000fe200078ec0ff */
[----:B------:R-:W-:Y:S01]  /*1420*/  UIADD3 UR10, -UR10, UR13, URZ ;  /* 0x0000000d0a0a7290 */ /* 0x000fe2000fffe13f */
[----:B------:R-:W-:Y:S01]  /*1430*/  LEA.HI R17, R17, R14, RZ, 0x3 ;  /* 0x0000000e11117211 */ /* 0x000fe200078f18ff */
[----:B------:R-:W-:-:S02]  /*1440*/  USEL UR16, URZ, 0x1, UP0 ;  /* 0x000000013f107887 */ /* 0x000fc40008000000 */
[----:B------:R-:W-:Y:S01]  /*1450*/  IMAD.IADD R18, R10, 0x1, -R11 ;  /* 0x000000010a127824 */ /* 0x000fe200078e0a0b */
[----:B------:R-:W-:-:S03]  /*1460*/  LOP3.LUT R17, R17, 0xfffffff8, RZ, 0xc0, !PT ;  /* 0xfffffff811117812 */ /* 0x000fc600078ec0ff */
[----:B------:R-:W-:Y:S01]  /*1470*/  IMAD.U32 R87, RZ, RZ, UR16 ;  /* 0x00000010ff577e24 */ /* 0x000fe2000f8e00ff */
[----:B0-----:R-:W-:Y:S01]  /*1480*/  ULEA UR9, UR6, UR9, 0x18 ;  /* 0x0000000906097291 */ /* 0x001fe2000f8ec03f */
[----:B------:R-:W-:Y:S01]  /*1490*/  IMAD.IADD R14, R14, 0x1, -R17 ;  /* 0x000000010e0e7824 */ /* 0x000fe200078e0a11 */
[----:B------:R-:W-:Y:S01]  /*14a0*/  USHF.L.U32 UR6, UR7, 0x3, URZ ;  /* 0x0000000307067899 */ /* 0x000fe2000800063f */
[----:B------:R-:W-:Y:S01]  /*14b0*/  SHF.R.S32.HI R17, RZ, 0x5, R16 ;  /* 0x00000005ff117819 */ /* 0x000fe20000011410 */
[----:B------:R-:W-:Y:S02]  /*14c0*/  UIADD3 UR7, UR9, 0x200, URZ ;  /* 0x0000020009077890 */ /* 0x000fe4000fffe03f */
[----:B------:R-:W-:Y:S01]  /*14d0*/  ULOP3.LUT UR6, UR6, 0x8, URZ, 0xc0, !UPT ;  /* 0x0000000806067892 */ /* 0x000fe2000f8ec03f */
[--C-:B------:R-:W-:Y:S01]  /*14e0*/  SHF.R.S32.HI R15, RZ, 0x1f, R14.reuse ;  /* 0x0000001fff0f7819 */ /* 0x100fe2000001140e */
[----:B------:R-:W-:Y:S01]  /*14f0*/  UIADD3 UR8, UR9, 0x1c200, URZ ;  /* 0x0001c20009087890 */ /* 0x000fe2000fffe03f */
[----:B------:R-:W-:Y:S01]  /*1500*/  IMAD R19, R17, -0x10, -R14 ;  /* 0xfffffff011137824 */ /* 0x000fe200078e0a0e */
[----:B------:R-:W-:-:S02]  /*1510*/  USHF.R.U32.HI UR7, URZ, 0x4, UR7 ;  /* 0x000000043f077899 */ /* 0x000fc40008011607 */
[----:B------:R-:W-:Y:S01]  /*1520*/  USHF.R.U32.HI UR8, URZ, 0x4, UR8 ;  /* 0x000000043f087899 */ /* 0x000fe20008011608 */
[----:B------:R-:W-:Y:S01]  /*1530*/  IMAD.WIDE R10, R17, 0x10, R14 ;  /* 0x00000010110a7825 */ /* 0x000fe200078e020e */
[----:B------:R-:W-:Y:S02]  /*1540*/  ULOP3.LUT UR24, UR6, 0x8, URZ, 0x3c, !UPT ;  /* 0x0000000806187892 */ /* 0x000fe4000f8e3c3f */
[----:B------:R-:W-:Y:S02]  /*1550*/  ULOP3.LUT UR12, UR6, 0x18, URZ, 0x3c, !UPT ;  /* 0x00000018060c7892 */ /* 0x000fe4000f8e3c3f */
[----:B------:R-:W-:Y:S01]  /*1560*/  UIADD3 UR23, UR9, 0xf0, URZ ;  /* 0x000000f009177890 */ /* 0x000fe2000fffe03f */
[----:B------:R-:W-:Y:S01]  /*1570*/  ULDC UR6, c[0x0][0x284] ;  /* 0x0000a10000067ab9 */ /* 0x000fe20000000800 */
[----:B------:R-:W-:Y:S01]  /*1580*/  ULOP3.LUT UR7, UR7, 0x3fff, URZ, 0xc0, !UPT ;  /* 0x00003fff07077892 */ /* 0x000fe2000f8ec03f */
[----:B------:R-:W-:Y:S01]  /*1590*/  VIADD R19, R19, UR6 ;  /* 0x0000000613137c36 */ /* 0x000fe20008000000 */
[----:B------:R-:W-:-:S02]  /*15a0*/  ULOP3.LUT UR8, UR8, 0x3fff, URZ, 0xc0, !UPT ;  /* 0x00003fff08087892 */ /* 0x000fc4000f8ec03f */
[----:B------:R-:W-:Y:S02]  /*15b0*/  ULEA UR11, UR11, UR23, 0x3 ;  /* 0x000000170b0b7291 */ /* 0x000fe4000f8e183f */
[----:B------:R-:W-:Y:S02]  /*15c0*/  ULOP3.LUT UR14, UR7, 0x10000, URZ, 0xfc, !UPT ;  /* 0x00010000070e7892 */ /* 0x000fe4000f8efc3f */
[----:B------:R-:W-:-:S12]  /*15d0*/  ULOP3.LUT UR15, UR8, 0x10000, URZ, 0xfc, !UPT ;  /* 0x00010000080f7892 */ /* 0x000fd8000f8efc3f */
.L_x_106:
[----:B------:R-:W-:Y:S01]  /*15e0*/  SHF.L.U32 R14, R87, 0x1f, RZ ;  /* 0x0000001f570e7819 */ /* 0x000fe200000006ff */
[----:B------:R-:W0:Y:S01]  /*15f0*/  LDC R15, c[0x0][0x28c] ;  /* 0x0000a300ff0f7b82 */ /* 0x000e220000000800 */
[----:B------:R-:W-:Y:S01]  /*1600*/  UMOV UR6, URZ ;  /* 0x0000003f00067c82 */ /* 0x000fe20008000000 */
[----:B------:R-:W-:Y:S01]  /*1610*/  UMOV UR25, UR5 ;  /* 0x0000000500197c82 */ /* 0x000fe20008000000 */
[----:B-1----:R-:W1:Y:S01]  /*1620*/  SYNCS.PHASECHK.TRANS64.TRYWAIT P0, [UR11+-0x8], R14 ;  /* 0xfffff80eff0075a7 */ /* 0x002e62000800014b */
[----:B0-----:R-:W-:Y:S01]  /*1630*/  ISETP.GE.AND P1, PT, R15, 0x1, PT ;  /* 0x000000010f00780c */ /* 0x001fe20003f26270 */
[----:B-1234-:R-:W-:-:S12]  /*1640*/  @!P0 BRA `(.L_x_16) ;  /* 0x0000005400ac8947 */ /* 0x01efd80003800000 */
.L_x_138:
[----:B------:R-:W-:Y:S01]  /*1650*/  UMOV UR7, URZ ;  /* 0x0000003f00077c82 */ /* 0x000fe20008000000 */
[----:B------:R-:W-:Y:S01]  /*1660*/  UMOV UR8, URZ ;  /* 0x0000003f00087c82 */ /* 0x000fe20008000000 */
[----:B------:R-:W-:Y:S02]  /*1670*/  CS2R R22, SRZ ;  /* 0x0000000000167805 */ /* 0x000fe4000001ff00 */
[----:B------:R-:W-:Y:S02]  /*1680*/  CS2R R56, SRZ ;  /* 0x0000000000387805 */ /* 0x000fe4000001ff00 */
[----:B------:R-:W-:Y:S02]  /*1690*/  CS2R R58, SRZ ;  /* 0x00000000003a7805 */ /* 0x000fe4000001ff00 */
[----:B------:R-:W-:Y:S02]  /*16a0*/  CS2R R60, SRZ ;  /* 0x00000000003c7805 */ /* 0x000fe4000001ff00 */
[----:B------:R-:W-:-:S02]  /*16b0*/  CS2R R62, SRZ ;  /* 0x00000000003e7805 */ /* 0x000fc4000001ff00 */
[----:B------:R-:W-:Y:S02]  /*16c0*/  CS2R R64, SRZ ;  /* 0x0000000000407805 */ /* 0x000fe4000001ff00 */
        /* <DEDUP_REMOVED lines=9> */
[----:B------:R-:W-:Y:S01]  /*1760*/  CS2R R84, SRZ ;  /* 0x0000000000547805 */ /* 0x000fe2000001ff00 */
[----:B------:R-:W-:Y:S01]  /*1770*/  IMAD.U32 R17, RZ, RZ, UR4 ;  /* 0x00000004ff117e24 */ /* 0x000fe2000f8e00ff */
        /* <DEDUP_REMOVED lines=15> */
[----:B------:R-:W-:Y:S01]  /*1870*/  CS2R R54, SRZ ;  /* 0x0000000000367805 */ /* 0x000fe2000001ff00 */
[----:B------:R-:W-:Y:S06]  /*1880*/  @!P1 BRA `(.L_x_17) ;  /* 0x0000000400889947 */ /* 0x000fec0003800000 */
[----:B------:R-:W-:-:S13]  /*1890*/  ISETP.NE.AND P1, PT, R86, 0x3, PT ;  /* 0x000000035600780c */ /* 0x000fda0003f25270 */
[----:B------:R-:W-:Y:S05]  /*18a0*/  @!P1 BRA `(.L_x_18) ;  /* 0x0000000000049947 */ /* 0x000fea0003800000 */
[----:B------:R-:W-:Y:S01]  /*18b0*/  BPT.TRAP 0x1 ;  /* 0x000000040000795c */ /* 0x000fe20000300000 */
.L_x_18:
[----:B------:R-:W-:Y:S01]  /*18c0*/  ULEA UR6, UR5, UR9, 0x3 ;  /* 0x0000000905067291 */ /* 0x000fe2000f8e183f */
[----:B0-----:R-:W-:-:S05]  /*18d0*/  IMAD.U32 R14, RZ, RZ, UR4 ;  /* 0x00000004ff0e7e24 */ /* 0x001fca000f8e00ff */
[----:B------:R-:W-:-:S04]  /*18e0*/  SHF.L.U32 R14, R14, 0x1f, RZ ;  /* 0x0000001f0e0e7819 */ /* 0x000fc800000006ff */
[----:B------:R0:W1:Y:S01]  /*18f0*/  SYNCS.PHASECHK.TRANS64.TRYWAIT P0, [UR6], R14 ;  /* 0x0000000eff0075a7 */ /* 0x0000620008000146 */
[----:B------:R-:W-:Y:S05]  /*1900*/  @!P1 BRA `(.L_x_19) ;  /* 0x0000000000049947 */ /* 0x000fea0003800000 */
[----:B------:R-:W-:Y:S01]  /*1910*/  BPT.TRAP 0x1 ;  /* 0x000000040000795c */ /* 0x000fe20000300000 */
.L_x_19:
[----:B-1----:R-:W-:Y:S05]  /*1920*/  @P0 BRA `(.L_x_20) ;  /* 0x0000000000080947 */ /* 0x002fea0003800000 */
[----:B------:R-:W1:Y:S02]  /*1930*/  SYNCS.PHASECHK.TRANS64.TRYWAIT P0, [UR6], R14 ;  /* 0x0000000eff0075a7 */ /* 0x000e640008000146 */
[----:B-1----:R-:W-:Y:S05]  /*1940*/  @!P0 BRA `(.L_x_21) ;  /* 0x0000005400048947 */ /* 0x002fea0003800000 */
.L_x_20:
[----:B------:R-:W-:Y:S01]  /*1950*/  ULEA UR6, UR5, UR14, 0x9 ;  /* 0x0000000e05067291 */ /* 0x000fe2000f8e483f */
[----:B------:R-:W-:Y:S01]  /*1960*/  WARPGROUP.ARRIVE ;  /* 0x00000000000079c5 */ /* 0x000fe20000000000 */
[----:B------:R-:W-:Y:S01]  /*1970*/  ULEA UR7, UR5, UR15, 0x9 ;  /* 0x0000000f05077291 */ /* 0x000fe2000f8e483f */
[----:B------:R-:W-:Y:S01]  /*1980*/  CS2R R22, SRZ ;  /* 0x0000000000167805 */ /* 0x000fe2000001ff00 */
[----:B------:R-:W-:Y:S01]  /*1990*/  UMOV UR17, 0x40000040 ;  /* 0x4000004000117882 */ /* 0x000fe20000000000 */
[----:B------:R-:W-:Y:S01]  /*19a0*/  UMOV UR19, 0x40000040 ;  /* 0x4000004000137882 */ /* 0x000fe20000000000 */
[----:B------:R-:W-:Y:S01]  /*19b0*/  CS2R R56, SRZ ;  /* 0x0000000000387805 */ /* 0x000fe2000001ff00 */
[----:B------:R-:W-:Y:S01]  /*19c0*/  UMOV UR16, UR6 ;  /* 0x0000000600107c82 */ /* 0x000fe20008000000 */
[----:B------:R-:W-:Y:S01]  /*19d0*/  CS2R R58, SRZ ;  /* 0x00000000003a7805 */ /* 0x000fe2000001ff00 */
[----:B------:R-:W-:Y:S01]  /*19e0*/  UMOV UR18, UR7 ;  /* 0x0000000700127c82 */ /* 0x000fe20008000000 */
[----:B------:R-:W-:Y:S01]  /*19f0*/  CS2R R60, SRZ ;  /* 0x00000000003c7805 */ /* 0x000fe2000001ff00 */
[----:B------:R-:W-:Y:S01]  /*1a00*/  QGMMA.64x64x32.F32.E5M2.E4M3 R24, gdesc[UR16], RZ, !UPT ;  /* 0x00e00000101879f3 */ /* 0x000fe2000c7018ff */
[----:B------:R-:W-:Y:S01]  /*1a10*/  UIADD3 UR16, UR6, 0x2, URZ ;  /* 0x0000000206107890 */ /* 0x000fe2000fffe03f */
[----:B------:R-:W-:Y:S01]  /*1a20*/  CS2R R62, SRZ ;  /* 0x00000000003e7805 */ /* 0x000fe2000001ff00 */
[----:B------:R-:W-:Y:S01]  /*1a30*/  UIADD3 UR18, UR7, 0x2, URZ ;  /* 0x0000000207127890 */ /* 0x000fe2000fffe03f */
[----:B------:R-:W-:Y:S01]  /*1a40*/  CS2R R64, SRZ ;  /* 0x0000000000407805 */ /* 0x000fe2000001ff00 */
[----:B------:R-:W-:Y:S01]  /*1a50*/  UMOV UR17, 0x40000040 ;  /* 0x4000004000117882 */ /* 0x000fe20000000000 */
[----:B------:R-:W-:Y:S01]  /*1a60*/  UMOV UR19, 0x40000040 ;  /* 0x4000004000137882 */ /* 0x000fe20000000000 */
        /* <DEDUP_REMOVED lines=10> */
[----:B------:R-:W-:Y:S01]  /*1b10*/  QGMMA.64x64x32.F32.E5M2.E4M3 R24, gdesc[UR16], R24 ;  /* 0x00e00000101879f3 */ /* 0x000fe20008701818 */
[----:B------:R-:W-:Y:S02]  /*1b20*/  UIADD3 UR16, UR6, 0x4, URZ ;  /* 0x0000000406107890 */ /* 0x000fe4000fffe03f */
[----:B------:R-:W-:Y:S01]  /*1b30*/  UIADD3 UR18, UR7, 0x4, URZ ;  /* 0x0000000407127890 */ /* 0x000fe2000fffe03f */
[----:B------:R-:W-:Y:S01]  /*1b40*/  UMOV UR17, 0x40000040 ;  /* 0x4000004000117882 */ /* 0x000fe20000000000 */
[----:B------:R-:W-:-:S07]  /*1b50*/  UMOV UR19, 0x40000040 ;  /* 0x4000004000137882 */ /* 0x000fce0000000000 */
[----:B------:R-:W-:Y:S01]  /*1b60*/  QGMMA.64x64x32.F32.E5M2.E4M3 R24, gdesc[UR16], R24 ;  /* 0x00e00000101879f3 */ /* 0x000fe20008701818 */
[----:B------:R-:W-:Y:S02]  /*1b70*/  UIADD3 UR18, UR7, 0x6, URZ ;  /* 0x0000000607127890 */ /* 0x000fe4000fffe03f */
[----:B------:R-:W-:Y:S01]  /*1b80*/  UIADD3 UR16, UR6, 0x6, URZ ;  /* 0x0000000606107890 */ /* 0x000fe2000fffe03f */
[----:B------:R-:W-:Y:S01]  /*1b90*/  ULDC UR7, c[0x0][0x50c] ;  /* 0x0001430000077ab9 */ /* 0x000fe20000000800 */
[----:B------:R-:W-:Y:S01]  /*1ba0*/  UMOV UR17, 0x40000040 ;  /* 0x4000004000117882 */ /* 0x000fe20000000000 */
[----:B------:R-:W-:Y:S01]  /*1bb0*/  UISETP.NE.AND UP0, UPT, UR7, 0x4, UPT ;  /* 0x000000040700788c */ /* 0x000fe2000bf05270 */
[----:B------:R-:W-:Y:S01]  /*1bc0*/  UMOV UR19, 0x40000040 ;  /* 0x4000004000137882 */ /* 0x000fe20000000000 */
[----:B------:R-:W-:Y:S02]  /*1bd0*/  UMOV UR6, 0x4 ;  /* 0x0000000400067882 */ /* 0x000fe40000000000 */
[----:B------:R-:W-:-:S06]  /*1be0*/  USEL UR7, URZ, 0x1, UP0 ;  /* 0x000000013f077887 */ /* 0x000fcc0008000000 */
[----:B------:R-:W-:Y:S01]  /*1bf0*/  ISETP.NE.AND P0, PT, RZ, UR7, PT ;  /* 0x00000007ff007c0c */ /* 0x000fe2000bf05270 */
[----:B------:R-:W-:-:S12]  /*1c00*/  QGMMA.64x64x32.F32.E5M2.E4M3 R24, gdesc[UR16], R24, gsb0 ;  /* 0x00e00000101879f3 */ /* 0x000fd80008001818 */
[----:B------:R-:W-:Y:S05]  /*1c10*/  @!P0 BRA `(.L_x_22) ;  /* 0x0000000000888947 */ /* 0x000fea0003800000 */
[----:B------:R-:W-:Y:S02]  /*1c20*/  WARPGROUP.DEPBAR.LE gsb0, 0x0 ;  /* 0x00008000000079c5 */ /* 0x000fe40000010000 */
[----:B------:R-:W-:-:S01]  /*1c30*/  FADD R85, RZ, R24 ;  /* 0x00000018ff557221 */ /* 0x000fc20000000000 */
[----:B------:R-:W-:Y:S01]  /*1c40*/  FADD R84, RZ, R25 ;  /* 0x00000019ff547221 */ /* 0x000fe20000000000 */
        /* <DEDUP_REMOVED lines=30> */
[----:B------:R-:W-:-:S06]  /*1e30*/  UMOV UR6, URZ ;  /* 0x0000003f00067c82 */ /* 0x000fcc0008000000 */
.L_x_22:
[----:B------:R-:W-:-:S04]  /*1e40*/  UIADD3 UR25, UR5, 0x1, URZ ;  /* 0x0000000105197890 */ /* 0x000fc8000fffe03f */
[----:B------:R-:W-:-:S04]  /*1e50*/  UISETP.NE.AND UP0, UPT, UR25, 0xe, UPT ;  /* 0x0000000e1900788c */ /* 0x000fc8000bf05270 */
[----:B------:R-:W-:Y:S02]  /*1e60*/  USEL UR8, URZ, 0x1, UP0 ;  /* 0x000000013f087887 */ /* 0x000fe40008000000 */
[----:B------:R-:W-:Y:S02]  /*1e70*/  USEL UR25, UR25, URZ, UP0 ;  /* 0x0000003f19197287 */ /* 0x000fe40008000000 */
[----:B------:R-:W-:-:S06]  /*1e80*/  ULOP3.LUT UR8, UR4, UR8, URZ, 0x3c, !UPT ;  /* 0x0000000804087292 */ /* 0x000fcc000f8e3c3f */
[----:B------:R-:W-:Y:S01]  /*1e90*/  IMAD.U32 R17, RZ, RZ, UR8 ;  /* 0x00000008ff117e24 */ /* 0x000fe2000f8e00ff */
[----:B------:R-:W-:-:S06]  /*1ea0*/  UMOV UR8, 0x1 ;  /* 0x0000000100087882 */ /* 0x000fcc0000000000 */
.L_x_17:
[----:B------:R-:W-:-:S06]  /*1eb0*/  UISETP.GE.AND UP0, UPT, UR10, 0x1, UPT ;  /* 0x000000010a00788c */ /* 0x000fcc000bf06270 */
[----:B------:R-:W-:-:S13]  /*1ec0*/  PLOP3.LUT P0, PT, PT, PT, UP0, 0x80, 0x0 ;  /* 0x000000000000781c */ /* 0x000fda0003f0f008 */
[----:B------:R-:W-:Y:S05]  /*1ed0*/  @!P0 BRA `(.L_x_23) ;  /* 0x0000000400948947 */ /* 0x000fea0003800000 */
[----:B01----:R-:W-:Y:S01]  /*1ee0*/  IMAD.U32 R14, RZ, RZ, UR10 ;  /* 0x0000000aff0e7e24 */ /* 0x003fe2000f8e00ff */
[----:B------:R-:W-:Y:S01]  /*1ef0*/  UMOV UR26, UR5 ;  /* 0x00000005001a7c82 */ /* 0x000fe20008000000 */
[----:B------:R-:W-:-:S05]  /*1f00*/  ULDC UR27, c[0x0][0x50c] ;  /* 0x00014300001b7ab9 */ /* 0x000fca0000000800 */
.L_x_31:
[----:B------:R-:W-:-:S13]  /*1f10*/  ISETP.NE.AND P1, PT, R86, 0x3, PT ;  /* 0x000000035600780c */ /* 0x000fda0003f25270 */
[----:B01----:R-:W-:Y:S05]  /*1f20*/  @!P1 BRA `(.L_x_24) ;  /* 0x0000000000049947 */ /* 0x003fea0003800000 */
[----:B------:R-:W-:Y:S01]  /*1f30*/  BPT.TRAP 0x1 ;  /* 0x000000040000795c */ /* 0x000fe20000300000 */
.L_x_24:
[----:B------:R-:W-:Y:S01]  /*1f40*/  ULEA UR16, UR25, UR9, 0x3 ;  /* 0x0000000919107291 */ /* 0x000fe2000f8e183f */
[----:B------:R-:W-:-:S08]  /*1f50*/  SHF.L.U32 R15, R17, 0x1f, RZ ;  /* 0x0000001f110f7819 */ /* 0x000fd000000006ff */
[----:B------:R0:W1:Y:S01]  /*1f60*/  SYNCS.PHASECHK.TRANS64.TRYWAIT P0, [UR16], R15 ;  /* 0x0000000fff0075a7 */ /* 0x0000620008000150 */
[----:B------:R-:W-:Y:S05]  /*1f70*/  @!P1 BRA `(.L_x_25) ;  /* 0x0000000000049947 */ /* 0x000fea0003800000 */
[----:B------:R-:W-:Y:S01]  /*1f80*/  BPT.TRAP 0x1 ;  /* 0x000000040000795c */ /* 0x000fe20000300000 */
.L_x_25:
[----:B-1----:R-:W-:Y:S05]  /*1f90*/  @P0 BRA `(.L_x_26) ;  /* 0x0000000000080947 */ /* 0x002fea0003800000 */
[----:B------:R-:W1:Y:S02]  /*1fa0*/  SYNCS.PHASECHK.TRANS64.TRYWAIT P0, [UR16], R15 ;  /* 0x0000000fff0075a7 */ /* 0x000e640008000150 */
[----:B-1----:R-:W-:Y:S05]  /*1fb0*/  @!P0 BRA `(.L_x_27) ;  /* 0x0000004c00808947 */ /* 0x002fea0003800000 */
.L_x_26:
[----:B------:R-:W-:Y:S01]  /*1fc0*/  UISETP.NE.AND UP0, UPT, UR7, URZ, UPT ;  /* 0x0000003f0700728c */ /* 0x000fe2000bf05270 */
[----:B------:R-:W-:Y:S01]  /*1fd0*/  WARPGROUP.ARRIVE ;  /* 0x00000000000079c5 */ /* 0x000fe20000000000 */
[----:B------:R-:W-:Y:S02]  /*1fe0*/  ULEA UR7, UR25, UR14, 0x9 ;  /* 0x0000000e19077291 */ /* 0x000fe4000f8e483f */
[----:B------:R-:W-:Y:S01]  /*1ff0*/  USEL UR8, UR8, URZ, !UP0 ;  /* 0x0000003f08087287 */ /* 0x000fe2000c000000 */
[----:B------:R-:W-:Y:S01]  /*2000*/  UMOV UR17, 0x40000040 ;  /* 0x4000004000117882 */ /* 0x000fe20000000000 */
[----:B------:R-:W-:Y:S02]  /*2010*/  UMOV UR19, 0x40000040 ;  /* 0x4000004000137882 */ /* 0x000fe40000000000 */
[----:B------:R-:W-:Y:S02]  /*2020*/  UISETP.NE.U32.AND UP0, UPT, UR8, URZ, UPT ;  /* 0x0000003f0800728c */ /* 0x000fe4000bf05070 */
[----:B------:R-:W-:Y:S01]  /*2030*/  ULEA UR8, UR25, UR15, 0x9 ;  /* 0x0000000f19087291 */ /* 0x000fe2000f8e483f */
[----:B------:R-:W-:Y:S01]  /*2040*/  UMOV UR16, UR7 ;  /* 0x0000000700107c82 */ /* 0x000fe20008000000 */
[----:B------:R-:W-:-:S05]  /*2050*/  UIADD3 UR6, UR6, 0x4, URZ ;  /* 0x0000000406067890 */ /* 0x000fca000fffe03f */
[----:B------:R-:W-:Y:S02]  /*2060*/  UMOV UR18, UR8 ;  /* 0x0000000800127c82 */ /* 0x000fe40008000000 */
[----:B------:R-:W-:Y:S01]  /*2070*/  QGMMA.64x64x32.F32.E5M2.E4M3 R24, gdesc[UR16], R24, UP0 ;  /* 0x00e00000101879f3 */ /* 0x000fe2000bf01818 */
[----:B------:R-:W-:Y:S02]  /*2080*/  UIADD3 UR16, UR7, 0x2, URZ ;  /* 0x0000000207107890 */ /* 0x000fe4000fffe03f */
[----:B------:R-:W-:Y:S01]  /*2090*/  UIADD3 UR18, UR8, 0x2, URZ ;  /* 0x0000000208127890 */ /* 0x000fe2000fffe03f */
[----:B------:R-:W-:Y:S01]  /*20a0*/  UMOV UR17, 0x40000040 ;  /* 0x4000004000117882 */ /* 0x000fe20000000000 */
[----:B------:R-:W-:Y:S01]  /*20b0*/  UMOV UR19, 0x40000040 ;  /* 0x4000004000137882 */ /* 0x000fe20000000000 */
[----:B------:R-:W-:-:S06]  /*20c0*/  UISETP.NE.AND UP0, UPT, UR6, UR27, UPT ;  /* 0x0000001b0600728c */ /* 0x000fcc000bf05270 */
        /* <DEDUP_REMOVED lines=8> */
[----:B------:R-:W-:Y:S01]  /*2150*/  UMOV UR17, 0x40000040 ;  /* 0x4000004000117882 */ /* 0x000fe20000000000 */
[----:B------:R-:W-:Y:S01]  /*2160*/  UMOV UR19, 0x40000040 ;  /* 0x4000004000137882 */ /* 0x000fe20000000000 */
[----:B------:R-:W-:-:S06]  /*2170*/  USEL UR7, URZ, 0x1, UP0 ;  /* 0x000000013f077887 */ /* 0x000fcc0008000000 */
[----:B------:R-:W-:Y:S01]  /*2180*/  ISETP.NE.AND P0, PT, RZ, UR7, PT ;  /* 0x00000007ff007c0c */ /* 0x000fe2000bf05270 */
[----:B------:R-:W-:Y:S03]  /*2190*/  QGMMA.64x64x32.F32.E5M2.E4M3 R24, gdesc[UR16], R24, gsb0 ;  /* 0x00e00000101879f3 */ /* 0x000fe60008001818 */
[----:B------:R-:W-:-:S09]  /*21a0*/  WARPGROUP.DEPBAR.LE gsb0, 0x1 ;  /* 0x00008000000079c5 */ /* 0x000fd20000010100 */
[----:B------:R-:W-:Y:S05]  /*21b0*/  @!P0 BRA `(.L_x_28) ;  /* 0x0000000000888947 */ /* 0x000fea0003800000 */
[----:B------:R-:W-:Y:S02]  /*21c0*/  WARPGROUP.DEPBAR.LE gsb0, 0x0 ;  /* 0x00008000000079c5 */ /* 0x000fe40000010000 */
[----:B------:R-:W-:-:S01]  /*21d0*/  FADD R85, R24, R85 ;  /* 0x0000005518557221 */ /* 0x000fc20000000000 */
[----:B------:R-:W-:Y:S01]  /*21e0*/  FADD R84, R25, R84 ;  /* 0x0000005419547221 */ /* 0x000fe20000000000 */
        /* <DEDUP_REMOVED lines=30> */
[----:B------:R-:W-:-:S06]  /*23d0*/  UMOV UR6, URZ ;  /* 0x0000003f00067c82 */ /* 0x000fcc0008000000 */
.L_x_28:
[----:B------:R-:W-:Y:S05]  /*23e0*/  @!P1 BRA `(.L_x_29) ;  /* 0x0000000000049947 */ /* 0x000fea0003800000 */
[----:B------:R-:W-:Y:S01]  /*23f0*/  BPT.TRAP 0x1 ;  /* 0x000000040000795c */ /* 0x000fe20000300000 */
.L_x_29:
[----:B------:R-:W-:Y:S01]  /*2400*/  ULEA UR8, UR26, UR9, 0x3 ;  /* 0x000000091a087291 */ /* 0x000fe2000f8e183f */
[----:B------:R-:W-:-:S03]  /*2410*/  ISETP.GT.U32.AND P0, PT, R7, 0x1, PT ;  /* 0x000000010700780c */ /* 0x000fc60003f04070 */
[----:B------:R-:W-:-:S04]  /*2420*/  UIADD3 UR8, UR8, 0x70, URZ ;  /* 0x0000007008087890 */ /* 0x000fc8000fffe03f */
[----:B------:R-:W-:-:S09]  /*2430*/  UPRMT UR8, URZ, 0x654, UR8 ;  /* 0x000006543f087896 */ /* 0x000fd20008000008 */
[----:B------:R-:W-:Y:S01]  /*2440*/  SYNCS.ARRIVE.TRANS64.RED.A1T0 RZ, [UR8], RZ ;  /* 0x000000ffffff79a7 */ /* 0x000fe20008100408 */
[----:B------:R-:W-:Y:S05]  /*2450*/  @P0 BRA `(.L_x_30) ;  /* 0x0000000000040947 */ /* 0x000fea0003800000 */
[----:B------:R-:W-:Y:S01]  /*2460*/  BPT.TRAP 0x1 ;  /* 0x000000040000795c */ /* 0x000fe20000300000 */
.L_x_30:
[----:B------:R-:W-:Y:S01]  /*2470*/  UIADD3 UR25, UR25, 0x1, URZ ;  /* 0x0000000119197890 */ /* 0x000fe2000fffe03f */
[C---:B------:R-:W-:Y:S01]  /*2480*/  ISETP.GT.AND P0, PT, R14.reuse, 0x1, PT ;  /* 0x000000010e00780c */ /* 0x040fe20003f04270 */
[----:B------:R-:W-:Y:S01]  /*2490*/  UIADD3 UR26, UR26, 0x1, URZ ;  /* 0x000000011a1a7890 */ /* 0x000fe2000fffe03f */
[----:B------:R-:W-:Y:S01]  /*24a0*/  VIADD R14, R14, 0xffffffff ;  /* 0xffffffff0e0e7836 */ /* 0x000fe20000000000 */
[----:B------:R-:W-:Y:S02]  /*24b0*/  UISETP.NE.AND UP0, UPT, UR25, 0xe, UPT ;  /* 0x0000000e1900788c */ /* 0x000fe4000bf05270 */
[----:B------:R-:W-:Y:S02]  /*24c0*/  UISETP.NE.AND UP1, UPT, UR26, 0xe, UPT ;  /* 0x0000000e1a00788c */ /* 0x000fe4000bf25270 */
[----:B------:R-:W-:Y:S02]  /*24d0*/  USEL UR8, URZ, 0x1, UP0 ;  /* 0x000000013f087887 */ /* 0x000fe40008000000 */
[----:B------:R-:W-:-:S02]  /*24e0*/  USEL UR25, UR25, URZ, UP0 ;  /* 0x0000003f19197287 */ /* 0x000fc40008000000 */
[----:B------:R-:W-:Y:S02]  /*24f0*/  USEL UR26, UR26, URZ, UP1 ;  /* 0x0000003f1a1a7287 */ /* 0x000fe40008800000 */
[----:B------:R-:W-:Y:S01]  /*2500*/  LOP3.LUT R17, R17, UR8, RZ, 0x3c, !PT ;  /* 0x0000000811117c12 */ /* 0x000fe2000f8e3cff */
[----:B------:R-:W-:Y:S01]  /*2510*/  UMOV UR8, 0x1 ;  /* 0x0000000100087882 */ /* 0x000fe20000000000 */
[----:B------:R-:W-:Y:S08]  /*2520*/  @P0 BRA `(.L_x_31) ;  /* 0xfffffff800780947 */ /* 0x000ff0000383ffff */
.L_x_23:
[----:B------:R-:W-:Y:S01]  /*2530*/  UISETP.NE.AND UP0, UPT, UR6, URZ, UPT ;  /* 0x0000003f0600728c */ /* 0x000fe2000bf05270 */
[----:B01----:R-:W0:Y:S01]  /*2540*/  LDC R14, c[0x0][0x28c] ;  /* 0x0000a300ff0e7b82 */ /* 0x003e220000000800 */
[----:B------:R-:W-:Y:S02]  /*2550*/  IMAD.U32 R15, RZ, RZ, UR24 ;  /* 0x00000018ff0f7e24 */ /* 0x000fe4000f8e00ff */
[----:B------:R-:W-:-:S06]  /*2560*/  USEL UR6, URZ, 0x1, !UP0 ;  /* 0x000000013f067887 */ /* 0x000fcc000c000000 */
[----:B------:R-:W-:-:S13]  /*2570*/  ISETP.NE.AND P0, PT, RZ, UR6, PT ;  /* 0x00000006ff007c0c */ /* 0x000fda000bf05270 */
[----:B------:R-:W-:Y:S05]  /*2580*/  @!P0 BRA `(.L_x_32) ;  /* 0x0000000000848947 */ /* 0x000fea0003800000 */
[----:B------:R-:W-:Y:S02]  /*2590*/  WARPGROUP.DEPBAR.LE gsb0, 0x0 ;  /* 0x00008000000079c5 */ /* 0x000fe40000010000 */
[----:B------:R-:W-:Y:S01]  /*25a0*/  FADD R85, R24, R85 ;  /* 0x0000005518557221 */ /* 0x000fe20000000000 */
        /* <DEDUP_REMOVED lines=30> */
[----:B------:R-:W-:-:S07]  /*2790*/  FADD R22, R22, R55 ;  /* 0x0000003716167221 */ /* 0x000fce0000000000 */
.L_x_32:
[----:B0-----:R-:W-:Y:S01]  /*27a0*/  ISETP.GE.AND P0, PT, R14, 0x1, PT ;  /* 0x000000010e00780c */ /* 0x001fe20003f06270 */
[----:B------:R0:W-:Y:S01]  /*27b0*/  SYNCS.ARRIVE.TRANS64.A1T0 RZ, [R15+UR23], RZ ;  /* 0x000000ff0fff79a7 */ /* 0x0001e20008100017 */
[----:B------:R-:W-:-:S11]  /*27c0*/  WARPGROUP.DEPBAR.LE gsb0, 0x0 ;  /* 0x00008000000079c5 */ /* 0x000fd60000010000 */
[----:B------:R-:W-:Y:S05]  /*27d0*/  @!P0 BRA `(.L_x_33) ;  /* 0x00000000003c8947 */ /* 0x000fea0003800000 */
[----:B------:R-:W-:-:S13]  /*27e0*/  ISETP.NE.AND P0, PT, R86, 0x3, PT ;  /* 0x000000035600780c */ /* 0x000fda0003f05270 */
[----:B------:R-:W-:Y:S05]  /*27f0*/  @!P0 BRA `(.L_x_34) ;  /* 0x0000000000048947 */ /* 0x000fea0003800000 */
[----:B------:R-:W-:Y:S01]  /*2800*/  BPT.TRAP 0x1 ;  /* 0x000000040000795c */ /* 0x000fe20000300000 */
.L_x_34:
[----:B------:R-:W-:Y:S01]  /*2810*/  UIADD3 UR8, UR10, UR5, URZ ;  /* 0x000000050a087290 */ /* 0x000fe2000fffe03f */
[----:B------:R-:W-:-:S03]  /*2820*/  ISETP.GT.U32.AND P0, PT, R7, 0x1, PT ;  /* 0x000000010700780c */ /* 0x000fc60003f04070 */
[----:B------:R-:W-:-:S04]  /*2830*/  USHF.R.U32.HI UR6, URZ, 0x1, UR8 ;  /* 0x000000013f067899 */ /* 0x000fc80008011608 */
[----:B------:R-:W-:-:S04]  /*2840*/  UIMAD.WIDE.U32 UR6, UR6, -0x6db6db6d, URZ ;  /* 0x92492493060678a5 */ /* 0x000fc8000f8e003f */
[----:B------:R-:W-:-:S04]  /*2850*/  USHF.R.U32.HI UR6, URZ, 0x2, UR7 ;  /* 0x000000023f067899 */ /* 0x000fc80008011607 */
[----:B------:R-:W-:-:S04]  /*2860*/  UIMAD UR8, UR6, -0xe, UR8 ;  /* 0xfffffff2060878a4 */ /* 0x000fc8000f8e0208 */
[----:B------:R-:W-:-:S04]  /*2870*/  ULEA UR8, UR8, UR9, 0x3 ;  /* 0x0000000908087291 */ /* 0x000fc8000f8e183f */
[----:B------:R-:W-:-:S04]  /*2880*/  UIADD3 UR8, UR8, 0x70, URZ ;  /* 0x0000007008087890 */ /* 0x000fc8000fffe03f */
[----:B------:R-:W-:-:S09]  /*2890*/  UPRMT UR8, URZ, 0x654, UR8 ;  /* 0x000006543f087896 */ /* 0x000fd20008000008 */
[----:B------:R-:W-:Y:S01]  /*28a0*/  SYNCS.ARRIVE.TRANS64.RED.A1T0 RZ, [UR8], RZ ;  /* 0x000000ffffff79a7 */ /* 0x000fe20008100408 */
[----:B------:R-:W-:Y:S05]  /*28b0*/  @P0 BRA `(.L_x_33) ;  /* 0x0000000000040947 */ /* 0x000fea0003800000 */
[----:B------:R-:W-:Y:S01]  /*28c0*/  BPT.TRAP 0x1 ;  /* 0x000000040000795c */ /* 0x000fe20000300000 */
.L_x_33:
[----:B------:R-:W-:Y:S01]  /*28d0*/  SHF.L.U32 R14, R87, 0x1f, RZ ;  /* 0x0000001f570e7819 */ /* 0x000fe200000006ff */
[----:B------:R-:W-:Y:S01]  /*28e0*/  UIADD3 UR5, UR22, UR5, URZ ;  /* 0x0000000516057290 */ /* 0x000fe2000fffe03f */
[----:B------:R-:W1:Y:S01]  /*28f0*/  LDC R29, c[0x0][0x288] ;  /* 0x0000a200ff1d7b82 */ /* 0x000e620000000800 */
[----:B------:R-:W-:Y:S01]  /*2900*/  UISETP.GE.U32.AND UP1, UPT, UR22, 0xe, UPT ;  /* 0x0000000e1600788c */ /* 0x000fe2000bf26070 */
[----:B------:R-:W-:Y:S01]  /*2910*/  IMAD.SHL.U32 R20, R18, 0x2, RZ ;  /* 0x0000000212147824 */ /* 0x000fe200078e00ff */
[----:B------:R-:W-:Y:S02]  /*2920*/  UISETP.GT.U32.AND UP0, UPT, UR5, 0xd, UPT ;  /* 0x0000000d0500788c */ /* 0x000fe4000bf04070 */
[----:B------:R-:W-:Y:S02]  /*2930*/  USHF.R.U32.HI UR6, URZ, 0x1, UR5 ;  /* 0x000000013f067899 */ /* 0x000fe40008011605 */
[----:B------:R-:W-:Y:S01]  /*2940*/  UISETP.LT.U32.AND UP0, UPT, UR22, 0xe, UP0 ;  /* 0x0000000e1600788c */ /* 0x000fe20008701070 */
[----:B------:R-:W2:Y:S01]  /*2950*/  SYNCS.PHASECHK.TRANS64.TRYWAIT P0, [UR11+0x8], R14 ;  /* 0x0000080eff0075a7 */ /* 0x000ea2000800014b */
[----:B------:R-:W-:Y:S01]  /*2960*/  UIMAD.WIDE.U32 UR6, UR6, -0x6db6db6d, URZ ;  /* 0x92492493060678a5 */ /* 0x000fe2000f8e003f */
[----:B------:R-:W-:Y:S01]  /*2970*/  SHF.R.S32.HI R21, RZ, 0x1f, R20 ;  /* 0x0000001fff157819 */ /* 0x000fe20000011414 */
[----:B------:R-:W-:-:S02]  /*2980*/  USEL UR8, URZ, 0x1, !UP0 ;  /* 0x000000013f087887 */ /* 0x000fc4000c000000 */
[----:B------:R-:W-:Y:S02]  /*2990*/  USHF.R.U32.HI UR6, URZ, 0x2, UR7 ;  /* 0x000000023f067899 */ /* 0x000fe40008011607 */
[----:B------:R-:W-:Y:S02]  /*29a0*/  ULOP3.LUT UR4, UR4, UR8, URZ, 0x3c, !UPT ;  /* 0x0000000804047292 */ /* 0x000fe4000f8e3c3f */
[----:B------:R-:W-:Y:S02]  /*29b0*/  UIMAD UR5, UR6, -0xe, UR5 ;  /* 0xfffffff2060578a4 */ /* 0x000fe4000f8e0205 */
[----:B------:R-:W-:Y:S01]  /*29c0*/  @UP1 ULOP3.LUT UR4, UR4, 0x1, UR6, 0x78, !UPT ;  /* 0x0000000104041892 */ /* 0x000fe2000f8e7806 */
[----:B-12---:R-:W-:Y:S11]  /*29d0*/  @!P0 BRA `(.L_x_35) ;  /* 0x0000004400108947 */ /* 0x006ff60003800000 */
.L_x_139:
[----:B------:R-:W-:Y:S01]  /*29e0*/  IMAD.SHL.U32 R31, R4, 0x40, RZ ;  /* 0x00000040041f7824 */ /* 0x000fe200078e00ff */
[----:B------:R-:W-:Y:S01]  /*29f0*/  ULDC UR8, c[0x0][0x284] ;  /* 0x0000a10000087ab9 */ /* 0x000fe20000000800 */
[----:B------:R-:W-:Y:S01]  /*2a00*/  IMAD.SHL.U32 R4, R6, 0x40, RZ ;  /* 0x0000004006047824 */ /* 0x000fe200078e00ff */
[----:B------:R-:W-:Y:S01]  /*2a10*/  SHF.R.S32.HI R30, RZ, 0x1f, R5 ;  /* 0x0000001fff1e7819 */ /* 0x000fe20000011405 */
[----:B------:R-:W-:Y:S01]  /*2a20*/  ULDC.64 UR6, c[0x0][0x5d0] ;  /* 0x0001740000067ab9 */ /* 0x000fe20000000a00 */
[----:B------:R-:W-:Y:S01]  /*2a30*/  SHF.R.S32.HI R28, RZ, 0x1f, R31 ;  /* 0x0000001fff1c7819 */ /* 0x000fe2000001141f */
[----:B0-----:R-:W-:Y:S01]  /*2a40*/  IMAD.WIDE.U32 R14, R5, UR6, R20 ;  /* 0x00000006050e7c25 */ /* 0x001fe2000f8e0014 */
[----:B------:R-:W-:-:S03]  /*2a50*/  ISETP.GE.AND P0, PT, R4, UR8, PT ;  /* 0x0000000804007c0c */ /* 0x000fc6000bf06270 */
[----:B------:R-:W-:Y:S01]  /*2a60*/  IMAD R16, R30, UR6, RZ ;  /* 0x000000061e107c24 */ /* 0x000fe2000f8e02ff */
[C---:B------:R-:W-:Y:S02]  /*2a70*/  ISETP.GE.OR P0, PT, R31.reuse, R29, P0 ;  /* 0x0000001d1f00720c */ /* 0x040fe40000706670 */
[----:B------:R-:W-:Y:S01]  /*2a80*/  IADD3 R14, P1, R31, R14, RZ ;  /* 0x0000000e1f0e7210 */ /* 0x000fe20007f3e0ff */
[----:B------:R-:W-:-:S05]  /*2a90*/  IMAD R17, R5, UR7, R16 ;  /* 0x0000000705117c24 */ /* 0x000fca000f8e0210 */
[----:B------:R-:W-:-:S05]  /*2aa0*/  IADD3.X R15, R28, R15, R17, P1, !PT ;  /* 0x0000000f1c0f7210 */ /* 0x000fca0000ffe411 */
[----:B------:R-:W-:Y:S05]  /*2ab0*/  @P0 BRA `(.L_x_36) ;  /* 0x0000002400a80947 */ /* 0x000fea0003800000 */
[----:B------:R-:W0:Y:S01]  /*2ac0*/  LDC.64 R24, c[0x0][0x5c8] ;  /* 0x00017200ff187b82 */ /* 0x000e220000000a00 */
[----:B------:R-:W-:Y:S01]  /*2ad0*/  IMAD.WIDE R26, R6, 0x40, R10 ;  /* 0x00000040061a7825 */ /* 0x000fe200078e020a */
[----:B------:R-:W-:Y:S01]  /*2ae0*/  ULDC.64 UR6, c[0x0][0x5c0] ;  /* 0x0001700000067ab9 */ /* 0x000fe20000000a00 */
[----:B------:R-:W-:Y:S02]  /*2af0*/  BSSY B0, `(.L_x_36) ;  /* 0x0000266000007945 */ /* 0x000fe40003800000 */
[-C--:B0-----:R-:W-:Y:S02]  /*2b00*/  IMAD R6, R27, R24.reuse, RZ ;  /* 0x000000181b067224 */ /* 0x081fe400078e02ff */
[----:B------:R-:W-:-:S04]  /*2b10*/  IMAD.WIDE.U32 R14, R26, R24, R14 ;  /* 0x000000181a0e7225 */ /* 0x000fc800078e000e */
[----:B------:R-:W-:Y:S01]  /*2b20*/  IMAD R17, R26, R25, R6 ;  /* 0x000000191a117224 */ /* 0x000fe200078e0206 */
[----:B------:R-:W-:Y:S02]  /*2b30*/  LEA R16, P0, R24, R14, 0x3 ;  /* 0x0000000e18107211 */ /* 0x000fe400078018ff */
[----:B------:R-:W-:Y:S01]  /*2b40*/  IADD3 R14, P1, R14, UR6, RZ ;  /* 0x000000060e0e7c10 */ /* 0x000fe2000ff3e0ff */
[----:B------:R-:W-:Y:S01]  /*2b50*/  IMAD.IADD R17, R15, 0x1, R17 ;  /* 0x000000010f117824 */ /* 0x000fe200078e0211 */
[----:B------:R-:W-:-:S04]  /*2b60*/  IADD3 R16, P2, R16, UR6, RZ ;  /* 0x0000000610107c10 */ /* 0x000fc8000ff5e0ff */
[----:B------:R-:W-:Y:S01]  /*2b70*/  LEA.HI.X R6, R24, R17, R25, 0x3, P0 ;  /* 0x0000001118067211 */ /* 0x000fe200000f1c19 */
[----:B------:R-:W-:Y:S01]  /*2b80*/  IMAD R24, R18, -0x2, R29 ;  /* 0xfffffffe12187824 */ /* 0x000fe200078e021d */
[----:B-----5:R-:W-:Y:S02]  /*2b90*/  FSETP.NEU.AND P0, PT, R13, RZ, PT ;  /* 0x000000ff0d00720b */ /* 0x020fe40003f0d000 */
[----:B------:R-:W-:Y:S01]  /*2ba0*/  IADD3.X R15, R17, UR7, RZ, P1, !PT ;  /* 0x00000007110f7c10 */ /* 0x000fe20008ffe4ff */
[----:B------:R-:W-:Y:S01]  /*2bb0*/  IMAD.IADD R24, R24, 0x1, -R31 ;  /* 0x0000000118187824 */ /* 0x000fe200078e0a1f */
[----:B------:R-:W-:Y:S01]  /*2bc0*/  IADD3.X R17, R6, UR7, RZ, P2, !PT ;  /* 0x0000000706117c10 */ /* 0x000fe200097fe4ff */
[----:B------:R-:W-:-:S08]  /*2bd0*/  IMAD.IADD R6, R19, 0x1, -R4 ;  /* 0x0000000113067824 */ /* 0x000fd000078e0a04 */
[----:B------:R-:W-:Y:S05]  /*2be0*/  @!P0 BRA `(.L_x_37) ;  /* 0x0000001c00188947 */ /* 0x000fea0003800000 */
[----:B------:R-:W-:Y:S01]  /*2bf0*/  ULDC.64 UR6, c[0x0][0x5b8] ;  /* 0x00016e0000067ab9 */ /* 0x000fe20000000a00 */
[----:B------:R-:W-:Y:S01]  /*2c00*/  ULDC.64 UR16, c[0x0][0x5a8] ;  /* 0x00016a0000107ab9 */ /* 0x000fe20000000a00 */
[----:B------:R-:W-:Y:S01]  /*2c10*/  IMAD.WIDE.U32 R20, R5, UR6, R20 ;  /* 0x0000000605147c25 */ /* 0x000fe2000f8e0014 */
[----:B------:R-:W-:Y:S03]  /*2c20*/  BSSY B1, `(.L_x_38) ;  /* 0x0000010000017945 */ /* 0x000fe60003800000 */
[----:B------:R-:W-:Y:S01]  /*2c30*/  IMAD R4, R30, UR6, RZ ;  /* 0x000000061e047c24 */ /* 0x000fe2000f8e02ff */
[----:B------:R-:W-:-:S03]  /*2c40*/  IADD3 R20, P0, R31, R20, RZ ;  /* 0x000000141f147210 */ /* 0x000fc60007f1e0ff */
[----:B------:R-:W-:Y:S01]  /*2c50*/  IMAD R5, R5, UR7, R4 ;  /* 0x0000000705057c24 */ /* 0x000fe2000f8e0204 */
[----:B------:R-:W-:Y:S02]  /*2c60*/  ULDC.64 UR6, c[0x0][0x5b0] ;  /* 0x00016c0000067ab9 */ /* 0x000fe40000000a00 */
[----:B------:R-:W-:Y:S02]  /*2c70*/  IMAD R25, R27, UR6, RZ ;  /* 0x000000061b197c24 */ /* 0x000fe4000f8e02ff */
[----:B------:R-:W-:Y:S02]  /*2c80*/  IADD3.X R21, R28, R21, R5, P0, !PT ;  /* 0x000000151c157210 */ /* 0x000fe400007fe405 */
[----:B------:R-:W-:Y:S01]  /*2c90*/  ISETP.GE.AND P0, PT, R24, 0x1, PT ;  /* 0x000000011800780c */ /* 0x000fe20003f06270 */
[C---:B------:R-:W-:Y:S02]  /*2ca0*/  IMAD R25, R26.reuse, UR7, R25 ;  /* 0x000000071a197c24 */ /* 0x040fe4000f8e0219 */
[----:B------:R-:W-:Y:S01]  /*2cb0*/  IMAD.WIDE.U32 R4, R26, UR6, R20 ;  /* 0x000000061a047c25 */ /* 0x000fe2000f8e0014 */
[----:B------:R-:W-:-:S02]  /*2cc0*/  ISETP.LT.OR P3, PT, R6, 0x1, !P0 ;  /* 0x000000010600780c */ /* 0x000fc40004761670 */
[----:B------:R-:W-:-:S04]  /*2cd0*/  IADD3 R4, P1, R4, UR16, RZ ;  /* 0x0000001004047c10 */ /* 0x000fc8000ff3e0ff */
[--C-:B------:R-:W-:Y:S02]  /*2ce0*/  IADD3.X R5, R5, UR17, R25.reuse, P1, !PT ;  /* 0x0000001105057c10 */ /* 0x100fe40008ffe419 */
[----:B------:R-:W-:-:S05]  /*2cf0*/  PRMT R25, RZ, 0x7610, R25 ;  /* 0x00007610ff197816 */ /* 0x000fca0000000019 */
[----:B------:R-:W-:Y:S05]  /*2d00*/  @P3 BRA `(.L_x_39) ;  /* 0x0000000000043947 */ /* 0x000fea0003800000 */
[----:B------:R0:W5:Y:S02]  /*2d10*/  LDG.E.U8 R25, desc[UR20][R4.64] ;  /* 0x0000001404197981 */ /* 0x000164000c1e1100 */
.L_x_39:
[----:B------:R-:W-:Y:S05]  /*2d20*/  BSYNC B1 ;  /* 0x0000000000017941 */ /* 0x000fea0003800000 */
.L_x_38:
[----:B-----5:R-:W-:Y:S01]  /*2d30*/  LOP3.LUT R25, R25, 0xff, RZ, 0xc0, !PT ;  /* 0x000000ff19197812 */ /* 0x020fe200078ec0ff */
[----:B------:R-:W-:Y:S01]  /*2d40*/  BSSY B1, `(.L_x_40) ;  /* 0x000000c000017945 */ /* 0x000fe20003800000 */
[----:B------:R-:W-:Y:S02]  /*2d50*/  ISETP.GE.AND P1, PT, R24, 0x2, PT ;  /* 0x000000021800780c */ /* 0x000fe40003f26270 */
[----:B------:R-:W-:Y:S02]  /*2d60*/  F2FP.F16.E5M2.UNPACK_B R25, R25 ;  /* 0x00000019ff19723e */ /* 0x000fe400020004ff */
[----:B------:R-:W-:-:S03]  /*2d70*/  ISETP.LT.OR P2, PT, R6, 0x1, !P1 ;  /* 0x000000010600780c */ /* 0x000fc60004f41670 */
[----:B------:R-:W-:Y:S01]  /*2d80*/  HADD2.F32 R28, -RZ, R25.H0_H0 ;  /* 0x20000019ff1c7230 */ /* 0x000fe20000004100 */
[----:B------:R-:W-:-:S04]  /*2d90*/  PRMT R25, RZ, 0x7610, R25 ;  /* 0x00007610ff197816 */ /* 0x000fc80000000019 */
[----:B------:R-:W-:-:S04]  /*2da0*/  FMUL R28, R28, R13 ;  /* 0x0000000d1c1c7220 */ /* 0x000fc80000400000 */
[----:B------:R-:W-:-:S05]  /*2db0*/  FFMA R28, R85, R12, R28 ;  /* 0x0000000c551c7223 */ /* 0x000fca000000001c */
[----:B------:R-:W-:-:S05]  /*2dc0*/  F2FP.SATFINITE.E5M2.F32.PACK_AB_MERGE_C R29, RZ, R28, RZ ;  /* 0x0000001cff1d723e */ /* 0x000fca00048060ff */
[----:B------:R1:W-:Y:S01]  /*2dd0*/  @!P3 STG.E.U8 desc[UR20][R14.64], R29 ;  /* 0x0000001d0e00b986 */ /* 0x0003e2000c101114 */
[----:B------:R-:W-:Y:S05]  /*2de0*/  @P2 BRA `(.L_x_41) ;  /* 0x0000000000042947 */ /* 0x000fea0003800000 */
[----:B------:R2:W5:Y:S02]  /*2df0*/  LDG.E.U8 R25, desc[UR20][R4.64+0x1] ;  /* 0x0000011404197981 */ /* 0x000564000c1e1100 */
.L_x_41:
[----:B------:R-:W-:Y:S05]  /*2e00*/  BSYNC B1 ;  /* 0x0000000000017941 */ /* 0x000fea0003800000 */
.L_x_40:
[----:B-----5:R-:W-:Y:S01]  /*2e10*/  LOP3.LUT R25, R25, 0xff, RZ, 0xc0, !PT ;  /* 0x000000ff19197812 */ /* 0x020fe200078ec0ff */
[----:B------:R-:W-:Y:S01]  /*2e20*/  BSSY B1, `(.L_x_42) ;  /* 0x0000012000017945 */ /* 0x000fe20003800000 */
[----:B-1----:R-:W-:Y:S02]  /*2e30*/  IADD3 R29, P3, R26, 0x8, RZ ;  /* 0x000000081a1d7810 */ /* 0x002fe40007f7e0ff */
[----:B------:R-:W-:Y:S02]  /*2e40*/  F2FP.F16.E5M2.UNPACK_B R25, R25 ;  /* 0x00000019ff19723e */ /* 0x000fe400020004ff */
[----:B------:R-:W-:Y:S01]  /*2e50*/  ISETP.LT.OR P0, PT, R6, 0x9, !P0 ;  /* 0x000000090600780c */ /* 0x000fe20004701670 */
[----:B------:R-:W-:Y:S02]  /*2e60*/  IMAD.X R27, RZ, RZ, R27, P3 ;  /* 0x000000ffff1b7224 */ /* 0x000fe400018e061b */
[----:B------:R-:W-:Y:S02]  /*2e70*/  HADD2.F32 R26, -RZ, R25.H0_H0 ;  /* 0x20000019ff1a7230 */ /* 0x000fe40000004100 */
[----:B------:R-:W-:-:S04]  /*2e80*/  IMAD.WIDE.U32 R20, R29, UR6, R20 ;  /* 0x000000061d147c25 */ /* 0x000fc8000f8e0014 */
[----:B------:R-:W-:Y:S01]  /*2e90*/  FMUL R25, R26, R13 ;  /* 0x0000000d1a197220 */ /* 0x000fe20000400000 */
[----:B------:R-:W-:Y:S01]  /*2ea0*/  IMAD R26, R27, UR6, RZ ;  /* 0x000000061b1a7c24 */ /* 0x000fe2000f8e02ff */
[----:B------:R-:W-:Y:S02]  /*2eb0*/  IADD3 R20, P3, R20, UR16, RZ ;  /* 0x0000001014147c10 */ /* 0x000fe4000ff7e0ff */
[----:B------:R-:W-:Y:S01]  /*2ec0*/  FFMA R25, R84, R12, R25 ;  /* 0x0000000c54197223 */ /* 0x000fe20000000019 */
[----:B------:R-:W-:-:S04]  /*2ed0*/  IMAD R29, R29, UR7, R26 ;  /* 0x000000071d1d7c24 */ /* 0x000fc8000f8e021a */
[----:B------:R-:W-:Y:S02]  /*2ee0*/  F2FP.SATFINITE.E5M2.F32.PACK_AB_MERGE_C R27, RZ, R25, RZ ;  /* 0x00000019ff1b723e */ /* 0x000fe400048060ff */
[----:B------:R-:W-:Y:S02]  /*2ef0*/  IADD3.X R21, R21, UR17, R29, P3, !PT ;  /* 0x0000001115157c10 */ /* 0x000fe40009ffe41d */
[----:B------:R-:W-:Y:S01]  /*2f00*/  PRMT R25, RZ, 0x7610, R25 ;  /* 0x00007610ff197816 */ /* 0x000fe20000000019 */
[----:B------:R1:W-:Y:S01]  /*2f10*/  @!P2 STG.E.U8 desc[UR20][R14.64+0x1], R27 ;  /* 0x0000011b0e00a986 */ /* 0x0003e2000c101114 */
[----:B------:R-:W-:Y:S05]  /*2f20*/  @P0 BRA `(.L_x_43) ;  /* 0x0000000000040947 */ /* 0x000fea0003800000 */
[----:B------:R3:W5:Y:S02]  /*2f30*/  LDG.E.U8 R25, desc[UR20][R20.64] ;  /* 0x0000001414197981 */ /* 0x000764000c1e1100 */
.L_x_43:
[----:B------:R-:W-:Y:S05]  /*2f40*/  BSYNC B1 ;  /* 0x0000000000017941 */ /* 0x000fea0003800000 */
.L_x_42:
[----:B-----5:R-:W-:Y:S01]  /*2f50*/  LOP3.LUT R25, R25, 0xff, RZ, 0xc0, !PT ;  /* 0x000000ff19197812 */ /* 0x020fe200078ec0ff */
[----:B------:R-:W-:Y:S01]  /*2f60*/  BSSY B1, `(.L_x_44) ;  /* 0x000000b000017945 */ /* 0x000fe20003800000 */
[----:B------:R-:W-:Y:S02]  /*2f70*/  ISETP.LT.OR P1, PT, R6, 0x9, !P1 ;  /* 0x000000090600780c */ /* 0x000fe40004f21670 */
[----:B------:R-:W-:-:S05]  /*2f80*/  F2FP.F16.E5M2.UNPACK_B R25, R25 ;  /* 0x00000019ff19723e */ /* 0x000fca00020004ff */
[----:B------:R-:W-:Y:S01]  /*2f90*/  HADD2.F32 R26, -RZ, R25.H0_H0 ;  /* 0x20000019ff1a7230 */ /* 0x000fe20000004100 */
[----:B------:R-:W-:-:S04]  /*2fa0*/  PRMT R25, RZ, 0x7610, R25 ;  /* 0x00007610ff197816 */ /* 0x000fc80000000019 */
[----:B------:R-:W-:-:S04]  /*2fb0*/  FMUL R26, R26, R13 ;  /* 0x0000000d1a1a7220 */ /* 0x000fc80000400000 */
[----:B------:R-:W-:-:S05]  /*2fc0*/  FFMA R26, R83, R12, R26 ;  /* 0x0000000c531a7223 */ /* 0x000fca000000001a */
[----:B-1----:R-:W-:-:S05]  /*2fd0*/  F2FP.SATFINITE.E5M2.F32.PACK_AB_MERGE_C R27, RZ, R26, RZ ;  /* 0x0000001aff1b723e */ /* 0x002fca00048060ff */
[----:B------:R1:W-:Y:S01]  /*2fe0*/  @!P0 STG.E.U8 desc[UR20][R16.64], R27 ;  /* 0x0000001b10008986 */ /* 0x0003e2000c101114 */
[----:B------:R-:W-:Y:S05]  /*2ff0*/  @P1 BRA `(.L_x_45) ;  /* 0x0000000000041947 */ /* 0x000fea0003800000 */
[----:B------:R4:W5:Y:S02]  /*3000*/  LDG.E.U8 R25, desc[UR20][R20.64+0x1] ;  /* 0x0000011414197981 */ /* 0x000964000c1e1100 */
.L_x_45:
[----:B------:R-:W-:Y:S05]  /*3010*/  BSYNC B1 ;  /* 0x0000000000017941 */ /* 0x000fea0003800000 */
.L_x_44:
[----:B-----5:R-:W-:Y:S01]  /*3020*/  LOP3.LUT R25, R25, 0xff, RZ, 0xc0, !PT ;  /* 0x000000ff19197812 */ /* 0x020fe200078ec0ff */
[----:B------:R-:W-:Y:S01]  /*3030*/  BSSY B1, `(.L_x_46) ;  /* 0x000000c000017945 */ /* 0x000fe20003800000 */
[----:B------:R-:W-:Y:S02]  /*3040*/  ISETP.GE.AND P0, PT, R24, 0x9, PT ;  /* 0x000000091800780c */ /* 0x000fe40003f06270 */
[----:B------:R-:W-:Y:S02]  /*3050*/  F2FP.F16.E5M2.UNPACK_B R25, R25 ;  /* 0x00000019ff19723e */ /* 0x000fe400020004ff */
[----:B------:R-:W-:-:S03]  /*3060*/  ISETP.LT.OR P2, PT, R6, 0x1, !P0 ;  /* 0x000000010600780c */ /* 0x000fc60004741670 */
[----:B------:R-:W-:-:S05]  /*3070*/  HADD2.F32 R26, -RZ, R25.H0_H0 ;  /* 0x20000019ff1a7230 */ /* 0x000fca0000004100 */
[----:B------:R-:W-:-:S04]  /*3080*/  FMUL R25, R26, R13 ;  /* 0x0000000d1a197220 */ /* 0x000fc80000400000 */
[----:B------:R-:W-:-:S05]  /*3090*/  FFMA R25, R82, R12, R25 ;  /* 0x0000000c52197223 */ /* 0x000fca0000000019 */
[----:B-1----:R-:W-:Y:S02]  /*30a0*/  F2FP.SATFINITE.E5M2.F32.PACK_AB_MERGE_C R27, RZ, R25, RZ ;  /* 0x00000019ff1b723e */ /* 0x002fe400048060ff */
[----:B------:R-:W-:-:S03]  /*30b0*/  PRMT R25, RZ, 0x7610, R25 ;  /* 0x00007610ff197816 */ /* 0x000fc60000000019 */
[----:B------:R1:W-:Y:S01]  /*30c0*/  @!P1 STG.E.U8 desc[UR20][R16.64+0x1], R27 ;  /* 0x0000011b10009986 */ /* 0x0003e2000c101114 */
[----:B------:R-:W-:Y:S05]  /*30d0*/  @P2 BRA `(.L_x_47) ;  /* 0x0000000000042947 */ /* 0x000fea0003800000 */
[----:B------:R0:W5:Y:S02]  /*30e0*/  LDG.E.U8 R25, desc[UR20][R4.64+0x8] ;  /* 0x0000081404197981 */ /* 0x000164000c1e1100 */
.L_x_47:
[----:B------:R-:W-:Y:S05]  /*30f0*/  BSYNC B1 ;  /* 0x0000000000017941 */ /* 0x000fea0003800000 */
.L_x_46:
        /* <DEDUP_REMOVED lines=13> */
.L_x_49:
[----:B------:R-:W-:Y:S05]  /*31d0*/  BSYNC B1 ;  /* 0x0000000000017941 */ /* 0x000fea0003800000 */
.L_x_48:
[----:B-----5:R-:W-:Y:S01]  /*31e0*/  LOP3.LUT R25, R25, 0xff, RZ, 0xc0, !PT ;  /* 0x000000ff19197812 */ /* 0x020fe200078ec0ff */
[----:B------:R-:W-:Y:S01]  /*31f0*/  BSSY B1, `(.L_x_50) ;  /* 0x000000b000017945 */ /* 0x000fe20003800000 */
[----:B------:R-:W-:Y:S02]  /*3200*/  ISETP.LT.OR P0, PT, R6, 0x9, !P0 ;  /* 0x000000090600780c */ /* 0x000fe40004701670 */
[----:B------:R-:W-:-:S05]  /*3210*/  F2FP.F16.E5M2.UNPACK_B R25, R25 ;  /* 0x00000019ff19723e */ /* 0x000fca00020004ff */
        /* <DEDUP_REMOVED lines=8> */
.L_x_51:
[----:B------:R-:W-:Y:S05]  /*32a0*/  BSYNC B1 ;  /* 0x0000000000017941 */ /* 0x000fea0003800000 */
.L_x_50:
        /* <DEDUP_REMOVED lines=12> */
.L_x_53:
[----:B------:R-:W-:Y:S05]  /*3370*/  BSYNC B1 ;  /* 0x0000000000017941 */ /* 0x000fea0003800000 */
.L_x_52:
        /* <DEDUP_REMOVED lines=13> */
.L_x_55:
[----:B------:R-:W-:Y:S05]  /*3450*/  BSYNC B1 ;  /* 0x0000000000017941 */ /* 0x000fea0003800000 */
.L_x_54:
        /* <DEDUP_REMOVED lines=13> */
.L_x_57:
[----:B------:R-:W-:Y:S05]  /*3530*/  BSYNC B1 ;  /* 0x0000000000017941 */ /* 0x000fea0003800000 */
.L_x_56:
        /* <DEDUP_REMOVED lines=12> */
.L_x_59:
[----:B------:R-:W-:Y:S05]  /*3600*/  BSYNC B1 ;  /* 0x0000000000017941 */ /* 0x000fea0003800000 */
.L_x_58:
        /* <DEDUP_REMOVED lines=12> */
.L_x_61:
[----:B------:R-:W-:Y:S05]  /*36d0*/  BSYNC B1 ;  /* 0x0000000000017941 */ /* 0x000fea0003800000 */
.L_x_60:
        /* <DEDUP_REMOVED lines=13> */
.L_x_63:
[----:B------:R-:W-:Y:S05]  /*37b0*/  BSYNC B1 ;  /* 0x0000000000017941 */ /* 0x000fea0003800000 */
.L_x_62:
        /* <DEDUP_REMOVED lines=13> */
.L_x_65:
[----:B------:R-:W-:Y:S05]  /*3890*/  BSYNC B1 ;  /* 0x0000000000017941 */ /* 0x000fea0003800000 */
.L_x_64:
        /* <DEDUP_REMOVED lines=12> */
.L_x_67:
[----:B------:R-:W-:Y:S05]  /*3960*/  BSYNC B1 ;  /* 0x0000000000017941 */ /* 0x000fea0003800000 */
.L_x_66:
        /* <DEDUP_REMOVED lines=12> */
.L_x_69:
[----:B------:R-:W-:Y:S05]  /*3a30*/  BSYNC B1 ;  /* 0x0000000000017941 */ /* 0x000fea0003800000 */
.L_x_68:
        /* <DEDUP_REMOVED lines=13> */
.L_x_71:
[----:B------:R-:W-:Y:S05]  /*3b10*/  BSYNC B1 ;  /* 0x0000000000017941 */ /* 0x000fea0003800000 */
.L_x_70:
        /* <DEDUP_REMOVED lines=13> */
.L_x_73:
[----:B------:R-:W-:Y:S05]  /*3bf0*/  BSYNC B1 ;  /* 0x0000000000017941 */ /* 0x000fea0003800000 */
.L_x_72:
        /* <DEDUP_REMOVED lines=12> */
.L_x_75:
[----:B------:R-:W-:Y:S05]  /*3cc0*/  BSYNC B1 ;  /* 0x0000000000017941 */ /* 0x000fea0003800000 */
.L_x_74:
        /* <DEDUP_REMOVED lines=12> */
.L_x_77:
[----:B------:R-:W-:Y:S05]  /*3d90*/  BSYNC B1 ;  /* 0x0000000000017941 */ /* 0x000fea0003800000 */
.L_x_76:
        /* <DEDUP_REMOVED lines=13> */
.L_x_79:
[----:B------:R-:W-:Y:S05]  /*3e70*/  BSYNC B1 ;  /* 0x0000000000017941 */ /* 0x000fea0003800000 */
.L_x_78:
        /* <DEDUP_REMOVED lines=13> */
.L_x_81:
[----:B------:R-:W-:Y:S05]  /*3f50*/  BSYNC B1 ;  /* 0x0000000000017941 */ /* 0x000fea0003800000 */
.L_x_80:
        /* <DEDUP_REMOVED lines=12> */
.L_x_83:
[----:B------:R-:W-:Y:S05]  /*4020*/  BSYNC B1 ;  /* 0x0000000000017941 */ /* 0x000fea0003800000 */
.L_x_82:
        /* <DEDUP_REMOVED lines=12> */
.L_x_85:
[----:B------:R-:W-:Y:S05]  /*40f0*/  BSYNC B1 ;  /* 0x0000000000017941 */ /* 0x000fea0003800000 */
.L_x_84:
        /* <DEDUP_REMOVED lines=13> */
.L_x_87:
[----:B------:R-:W-:Y:S05]  /*41d0*/  BSYNC B1 ;  /* 0x0000000000017941 */ /* 0x000fea0003800000 */
.L_x_86:
        /* <DEDUP_REMOVED lines=13> */
.L_x_89:
[----:B------:R-:W-:Y:S05]  /*42b0*/  BSYNC B1 ;  /* 0x0000000000017941 */ /* 0x000fea0003800000 */
.L_x_88:
        /* <DEDUP_REMOVED lines=12> */
.L_x_91:
[----:B------:R-:W-:Y:S05]  /*4380*/  BSYNC B1 ;  /* 0x0000000000017941 */ /* 0x000fea0003800000 */
.L_x_90:
        /* <DEDUP_REMOVED lines=12> */
.L_x_93:
[----:B------:R-:W-:Y:S05]  /*4450*/  BSYNC B1 ;  /* 0x0000000000017941 */ /* 0x000fea0003800000 */
.L_x_92:
        /* <DEDUP_REMOVED lines=13> */
.L_x_95:
[----:B------:R-:W-:Y:S05]  /*4530*/  BSYNC B1 ;  /* 0x0000000000017941 */ /* 0x000fea0003800000 */
.L_x_94:
[----:B-----5:R-:W-:Y:S01]  /*4540*/  LOP3.LUT R25, R25, 0xff, RZ, 0xc0, !PT ;  /* 0x000000ff19197812 */ /* 0x020fe200078ec0ff */
[----:B------:R-:W-:Y:S01]  /*4550*/  BSSY B1, `(.L_x_96) ;  /* 0x000000c000017945 */ /* 0x000fe20003800000 */
[----:B------:R-:W-:Y:S02]  /*4560*/  ISETP.GE.AND P1, PT, R24, 0x3a, PT ;  /* 0x0000003a1800780c */ /* 0x000fe40003f26270 */
[----:B------:R-:W-:Y:S02]  /*4570*/  F2FP.F16.E5M2.UNPACK_B R25, R25 ;  /* 0x00000019ff19723e */ /* 0x000fe400020004ff */
[----:B------:R-:W-:Y:S02]  /*4580*/  ISETP.LT.OR P3, PT, R6, 0x1, !P1 ;  /* 0x000000010600780c */ /* 0x000fe40004f61670 */
[----:B------:R-:W-:Y:S01]  /*4590*/  PRMT R24, RZ, 0x7610, R24 ;  /* 0x00007610ff187816 */ /* 0x000fe20000000018 */
[----:B------:R-:W-:-:S05]  /*45a0*/  HADD2.F32 R26, -RZ, R25.H0_H0 ;  /* 0x20000019ff1a7230 */ /* 0x000fca0000004100 */
[----:B------:R-:W-:-:S04]  /*45b0*/  FMUL R26, R26, R13 ;  /* 0x0000000d1a1a7220 */ /* 0x000fc80000400000 */
[----:B------:R-:W-:-:S05]  /*45c0*/  FFMA R26, R57, R12, R26 ;  /* 0x0000000c391a7223 */ /* 0x000fca000000001a */
[----:B------:R-:W-:-:S05]  /*45d0*/  F2FP.SATFINITE.E5M2.F32.PACK_AB_MERGE_C R25, RZ, R26, RZ ;  /* 0x0000001aff19723e */ /* 0x000fca00048060ff */
[----:B------:R0:W-:Y:S01]  /*45e0*/  @!P2 STG.E.U8 desc[UR20][R14.64+0x38], R25 ;  /* 0x000038190e00a986 */ /* 0x0001e2000c101114 */
[----:B------:R-:W-:Y:S05]  /*45f0*/  @P3 BRA `(.L_x_97) ;  /* 0x0000000000043947 */ /* 0x000fea0003800000 */
[----:B------:R0:W5:Y:S02]  /*4600*/  LDG.E.U8 R24, desc[UR20][R4.64+0x39] ;  /* 0x0000391404187981 */ /* 0x000164000c1e1100 */
.L_x_97:
[----:B------:R-:W-:Y:S05]  /*4610*/  BSYNC B1 ;  /* 0x0000000000017941 */ /* 0x000fea0003800000 */
.L_x_96:
[----:B-----5:R-:W-:Y:S01]  /*4620*/  LOP3.LUT R24, R24, 0xff, RZ, 0xc0, !PT ;  /* 0x000000ff18187812 */ /* 0x020fe200078ec0ff */
[----:B------:R-:W-:Y:S01]  /*4630*/  BSSY B1, `(.L_x_98) ;  /* 0x000000b000017945 */ /* 0x000fe20003800000 */
[----:B------:R-:W-:Y:S02]  /*4640*/  ISETP.LT.OR P0, PT, R6, 0x9, !P0 ;  /* 0x000000090600780c */ /* 0x000fe40004701670 */
[----:B------:R-:W-:Y:S02]  /*4650*/  F2FP.F16.E5M2.UNPACK_B R24, R24 ;  /* 0x00000018ff18723e */ /* 0x000fe400020004ff */
[----:B0-2---:R-:W-:-:S03]  /*4660*/  PRMT R4, RZ, 0x7610, R4 ;  /* 0x00007610ff047816 */ /* 0x005fc60000000004 */
[----:B------:R-:W-:-:S05]  /*4670*/  HADD2.F32 R24, -RZ, R24.H0_H0 ;  /* 0x20000018ff187230 */ /* 0x000fca0000004100 */
[----:B------:R-:W-:-:S04]  /*4680*/  FMUL R5, R24, R13 ;  /* 0x0000000d18057220 */ /* 0x000fc80000400000 */
[----:B------:R-:W-:-:S05]  /*4690*/  FFMA R5, R56, R12, R5 ;  /* 0x0000000c38057223 */ /* 0x000fca0000000005 */
[----:B------:R-:W-:-:S05]  /*46a0*/  F2FP.SATFINITE.E5M2.F32.PACK_AB_MERGE_C R5, RZ, R5, RZ ;  /* 0x00000005ff05723e */ /* 0x000fca00048060ff */
[----:B------:R0:W-:Y:S01]  /*46b0*/  @!P3 STG.E.U8 desc[UR20][R14.64+0x39], R5 ;  /* 0x000039050e00b986 */ /* 0x0001e2000c101114 */
[----:B------:R-:W-:Y:S05]  /*46c0*/  @P0 BRA `(.L_x_99) ;  /* 0x0000000000040947 */ /* 0x000fea0003800000 */
[----:B------:R2:W5:Y:S02]  /*46d0*/  LDG.E.U8 R4, desc[UR20][R20.64+0x38] ;  /* 0x0000381414047981 */ /* 0x000564000c1e1100 */
.L_x_99:
[----:B------:R-:W-:Y:S05]  /*46e0*/  BSYNC B1 ;  /* 0x0000000000017941 */ /* 0x000fea0003800000 */
.L_x_98:
[----:B-----5:R-:W-:Y:S01]  /*46f0*/  LOP3.LUT R4, R4, 0xff, RZ, 0xc0, !PT ;  /* 0x000000ff04047812 */ /* 0x020fe200078ec0ff */
[----:B------:R-:W-:Y:S01]  /*4700*/  BSSY B1, `(.L_x_100) ;  /* 0x000000b000017945 */ /* 0x000fe20003800000 */
[----:B------:R-:W-:Y:S02]  /*4710*/  ISETP.LT.OR P1, PT, R6, 0x9, !P1 ;  /* 0x000000090600780c */ /* 0x000fe40004f21670 */
[----:B------:R-:W-:-:S05]  /*4720*/  F2FP.F16.E5M2.UNPACK_B R4, R4 ;  /* 0x00000004ff04723e */ /* 0x000fca00020004ff */
[----:B------:R-:W-:-:S05]  /*4730*/  HADD2.F32 R4, -RZ, R4.H0_H0 ;  /* 0x20000004ff047230 */ /* 0x000fca0000004100 */
[----:B------:R-:W-:-:S04]  /*4740*/  FMUL R4, R4, R13 ;  /* 0x0000000d04047220 */ /* 0x000fc80000400000 */
[----:B------:R-:W-:-:S05]  /*4750*/  FFMA R4, R23, R12, R4 ;  /* 0x0000000c17047223 */ /* 0x000fca0000000004 */
[----:B0-----:R-:W-:Y:S02]  /*4760*/  F2FP.SATFINITE.E5M2.F32.PACK_AB_MERGE_C R5, RZ, R4, RZ ;  /* 0x00000004ff05723e */ /* 0x001fe400048060ff */
[----:B------:R-:W-:-:S03]  /*4770*/  PRMT R4, RZ, 0x7610, R4 ;  /* 0x00007610ff047816 */ /* 0x000fc60000000004 */
[----:B------:R0:W-:Y:S01]  /*4780*/  @!P0 STG.E.U8 desc[UR20][R16.64+0x38], R5 ;  /* 0x0000380510008986 */ /* 0x0001e2000c101114 */
[----:B------:R-:W-:Y:S05]  /*4790*/  @P1 BRA `(.L_x_101) ;  /* 0x0000000000041947 */ /* 0x000fea0003800000 */
[----:B------:R0:W5:Y:S02]  /*47a0*/  LDG.E.U8 R4, desc[UR20][R20.64+0x39] ;  /* 0x0000391414047981 */ /* 0x000164000c1e1100 */
.L_x_101:
[----:B------:R-:W-:Y:S05]  /*47b0*/  BSYNC B1 ;  /* 0x0000000000017941 */ /* 0x000fea0003800000 */
.L_x_100:
[----:B------:R-:W-:Y:S05]  /*47c0*/  @P1 BRA `(.L_x_102) ;  /* 0x0000000800601947 */ /* 0x000fea0003800000 */
[----:B-----5:R-:W-:-:S04]  /*47d0*/  LOP3.LUT R4, R4, 0xff, RZ, 0xc0, !PT ;  /* 0x000000ff04047812 */ /* 0x020fc800078ec0ff */
[----:B------:R-:W-:-:S05]  /*47e0*/  F2FP.F16.E5M2.UNPACK_B R4, R4 ;  /* 0x00000004ff04723e */ /* 0x000fca00020004ff */
[----:B------:R-:W-:-:S05]  /*47f0*/  HADD2.F32 R4, -RZ, R4.H0_H0 ;  /* 0x20000004ff047230 */ /* 0x000fca0000004100 */
[----:B0-----:R-:W-:-:S04]  /*4800*/  FMUL R5, R4, R13 ;  /* 0x0000000d04057220 */ /* 0x001fc80000400000 */
[----:B------:R-:W-:-:S05]  /*4810*/  FFMA R5, R22, R12, R5 ;  /* 0x0000000c16057223 */ /* 0x000fca0000000005 */
[----:B------:R-:W-:-:S05]  /*4820*/  F2FP.SATFINITE.E5M2.F32.PACK_AB_MERGE_C R5, RZ, R5, RZ ;  /* 0x00000005ff05723e */ /* 0x000fca00048060ff */
[----:B------:R0:W-:Y:S01]  /*4830*/  STG.E.U8 desc[UR20][R16.64+0x39], R5 ;  /* 0x0000390510007986 */ /* 0x0001e2000c101114 */
[----:B------:R-:W-:Y:S05]  /*4840*/  BRA `(.L_x_102) ;  /* 0x0000000800407947 */ /* 0x000fea0003800000 */
.L_x_37:
[C---:B------:R-:W-:Y:S01]  /*4850*/  ISETP.GE.AND P3, PT, R24.reuse, 0x1, PT ;  /* 0x000000011800780c */ /* 0x040fe20003f66270 */
[-C--:B------:R-:W-:Y:S01]  /*4860*/  FMUL R85, R85, R12.reuse ;  /* 0x0000000c55557220 */ /* 0x080fe20000400000 */
[----:B------:R-:W-:Y:S01]  /*4870*/  ISETP.GE.AND P0, PT, R24, 0x2, PT ;  /* 0x000000021800780c */ /* 0x000fe20003f06270 */
[-C--:B------:R-:W-:Y:S01]  /*4880*/  FMUL R84, R84, R12.reuse ;  /* 0x0000000c54547220 */ /* 0x080fe20000400000 */
[C---:B------:R-:W-:Y:S01]  /*4890*/  ISETP.LT.OR P1, PT, R6.reuse, 0x1, !P3 ;  /* 0x000000010600780c */ /* 0x040fe20005f21670 */
[-C--:B------:R-:W-:Y:S01]  /*48a0*/  FMUL R83, R83, R12.reuse ;  /* 0x0000000c53537220 */ /* 0x080fe20000400000 */
[----:B------:R-:W-:Y:S01]  /*48b0*/  ISETP.LT.OR P2, PT, R6, 0x1, !P0 ;  /* 0x000000010600780c */ /* 0x000fe20004741670 */
[-C--:B------:R-:W-:Y:S01]  /*48c0*/  FMUL R82, R82, R12.reuse ;  /* 0x0000000c52527220 */ /* 0x080fe20000400000 */
[----:B------:R-:W-:Y:S01]  /*48d0*/  ISETP.LT.OR P3, PT, R6, 0x9, !P3 ;  /* 0x000000090600780c */ /* 0x000fe20005f61670 */
[-C--:B------:R-:W-:Y:S01]  /*48e0*/  FMUL R81, R81, R12.reuse ;  /* 0x0000000c51517220 */ /* 0x080fe20000400000 */
[----:B------:R-:W-:Y:S01]  /*48f0*/  F2FP.SATFINITE.E5M2.F32.PACK_AB_MERGE_C R85, RZ, R85, RZ ;  /* 0x00000055ff55723e */ /* 0x000fe200048060ff */
[----:B------:R-:W-:Y:S01]  /*4900*/  FMUL R80, R80, R12 ;  /* 0x0000000c50507220 */ /* 0x000fe20000400000 */
[----:B------:R-:W-:Y:S01]  /*4910*/  F2FP.SATFINITE.E5M2.F32.PACK_AB_MERGE_C R5, RZ, R84, RZ ;  /* 0x00000054ff05723e */ /* 0x000fe200048060ff */
[-C--:B------:R-:W-:Y:S01]  /*4920*/  FMUL R79, R79, R12.reuse ;  /* 0x0000000c4f4f7220 */ /* 0x080fe20000400000 */
[----:B------:R-:W-:Y:S01]  /*4930*/  F2FP.SATFINITE.E5M2.F32.PACK_AB_MERGE_C R83, RZ, R83, RZ ;  /* 0x00000053ff53723e */ /* 0x000fe200048060ff */
[-C--:B------:R-:W-:Y:S01]  /*4940*/  FMUL R78, R78, R12.reuse ;  /* 0x0000000c4e4e7220 */ /* 0x080fe20000400000 */
[----:B------:R-:W-:Y:S01]  /*4950*/  ISETP.LT.OR P0, PT, R6, 0x9, !P0 ;  /* 0x000000090600780c */ /* 0x000fe20004701670 */
[----:B------:R-:W-:Y:S01]  /*4960*/  @!P1 STG.E.U8 desc[UR20][R14.64], R85 ;  /* 0x000000550e009986 */ /* 0x000fe2000c101114 */
[C---:B------:R-:W-:Y:S01]  /*4970*/  ISETP.GE.AND P1, PT, R24.reuse, 0x9, PT ;  /* 0x000000091800780c */ /* 0x040fe20003f26270 */
[-C--:B------:R-:W-:Y:S01]  /*4980*/  FMUL R77, R77, R12.reuse ;  /* 0x0000000c4d4d7220 */ /* 0x080fe20000400000 */
[----:B------:R-:W-:Y:S01]  /*4990*/  F2FP.SATFINITE.E5M2.F32.PACK_AB_MERGE_C R81, RZ, R81, RZ ;  /* 0x00000051ff51723e */ /* 0x000fe200048060ff */
[----:B------:R0:W-:Y:S01]  /*49a0*/  @!P2 STG.E.U8 desc[UR20][R14.64+0x1], R5 ;  /* 0x000001050e00a986 */ /* 0x0001e2000c101114 */
[----:B------:R-:W-:Y:S01]  /*49b0*/  ISETP.GE.AND P2, PT, R24, 0xa, PT ;  /* 0x0000000a1800780c */ /* 0x000fe20003f46270 */
[----:B------:R-:W-:Y:S01]  /*49c0*/  FMUL R76, R76, R12 ;  /* 0x0000000c4c4c7220 */ /* 0x000fe20000400000 */
[----:B------:R-:W-:Y:S01]  /*49d0*/  F2FP.SATFINITE.E5M2.F32.PACK_AB_MERGE_C R21, RZ, R80, RZ ;  /* 0x00000050ff15723e */ /* 0x000fe200048060ff */
[----:B------:R-:W-:Y:S01]  /*49e0*/  @!P3 STG.E.U8 desc[UR20][R16.64], R83 ;  /* 0x000000531000b986 */ /* 0x000fe2000c101114 */
[----:B------:R-:W-:Y:S01]  /*49f0*/  ISETP.LT.OR P3, PT, R6, 0x1, !P1 ;  /* 0x000000010600780c */ /* 0x000fe20004f61670 */
[-C--:B------:R-:W-:Y:S01]  /*4a00*/  FMUL R74, R74, R12.reuse ;  /* 0x0000000c4a4a7220 */ /* 0x080fe20000400000 */
[C---:B------:R-:W-:Y:S01]  /*4a10*/  ISETP.LT.OR P5, PT, R6.reuse, 0x1, !P2 ;  /* 0x000000010600780c */ /* 0x040fe200057a1670 */
[-C--:B------:R-:W-:Y:S01]  /*4a20*/  FMUL R75, R75, R12.reuse ;  /* 0x0000000c4b4b7220 */ /* 0x080fe20000400000 */
[----:B------:R-:W-:Y:S01]  /*4a30*/  ISETP.LT.OR P1, PT, R6, 0x9, !P1 ;  /* 0x000000090600780c */ /* 0x000fe20004f21670 */
[-C--:B------:R-:W-:Y:S01]  /*4a40*/  FMUL R73, R73, R12.reuse ;  /* 0x0000000c49497220 */ /* 0x080fe20000400000 */
[----:B------:R-:W-:Y:S01]  /*4a50*/  F2FP.SATFINITE.E5M2.F32.PACK_AB_MERGE_C R79, RZ, R79, RZ ;  /* 0x0000004fff4f723e */ /* 0x000fe200048060ff */
[----:B------:R-:W-:Y:S01]  /*4a60*/  FMUL R72, R72, R12 ;  /* 0x0000000c48487220 */ /* 0x000fe20000400000 */
[----:B0-----:R-:W-:Y:S01]  /*4a70*/  F2FP.SATFINITE.E5M2.F32.PACK_AB_MERGE_C R5, RZ, R82, RZ ;  /* 0x00000052ff05723e */ /* 0x001fe200048060ff */
[-C--:B------:R-:W-:Y:S01]  /*4a80*/  FMUL R70, R70, R12.reuse ;  /* 0x0000000c46467220 */ /* 0x080fe20000400000 */
[----:B------:R-:W-:Y:S01]  /*4a90*/  ISETP.LT.OR P2, PT, R6, 0x9, !P2 ;  /* 0x000000090600780c */ /* 0x000fe20005741670 */
[----:B------:R-:W-:Y:S01]  /*4aa0*/  FMUL R71, R71, R12 ;  /* 0x0000000c47477220 */ /* 0x000fe20000400000 */
[----:B------:R-:W-:Y:S01]  /*4ab0*/  F2FP.SATFINITE.E5M2.F32.PACK_AB_MERGE_C R25, RZ, R78, RZ ;  /* 0x0000004eff19723e */ /* 0x000fe200048060ff */
[----:B------:R0:W-:Y:S01]  /*4ac0*/  @!P0 STG.E.U8 desc[UR20][R16.64+0x1], R5 ;  /* 0x0000010510008986 */ /* 0x0001e2000c101114 */
[C---:B------:R-:W-:Y:S01]  /*4ad0*/  ISETP.GE.AND P0, PT, R24.reuse, 0x11, PT ;  /* 0x000000111800780c */ /* 0x040fe20003f06270 */
[-C--:B------:R-:W-:Y:S01]  /*4ae0*/  FMUL R69, R69, R12.reuse ;  /* 0x0000000c45457220 */ /* 0x080fe20000400000 */
[----:B------:R-:W-:Y:S01]  /*4af0*/  F2FP.SATFINITE.E5M2.F32.PACK_AB_MERGE_C R77, RZ, R77, RZ ;  /* 0x0000004dff4d723e */ /* 0x000fe200048060ff */
[----:B------:R-:W-:Y:S01]  /*4b00*/  @!P3 STG.E.U8 desc[UR20][R14.64+0x8], R81 ;  /* 0x000008510e00b986 */ /* 0x000fe2000c101114 */
[----:B------:R-:W-:Y:S01]  /*4b10*/  ISETP.GE.AND P3, PT, R24, 0x12, PT ;  /* 0x000000121800780c */ /* 0x000fe20003f66270 */
[-C--:B------:R-:W-:Y:S01]  /*4b20*/  FMUL R68, R68, R12.reuse ;  /* 0x0000000c44447220 */ /* 0x080fe20000400000 */
[----:B------:R-:W-:Y:S01]  /*4b30*/  F2FP.SATFINITE.E5M2.F32.PACK_AB_MERGE_C R75, RZ, R75, RZ ;  /* 0x0000004bff4b723e */ /* 0x000fe200048060ff */
[----:B------:R1:W-:Y:S01]  /*4b40*/  @!P5 STG.E.U8 desc[UR20][R14.64+0x9], R21 ;  /* 0x000009150e00d986 */ /* 0x0003e2000c101114 */
[C---:B------:R-:W-:Y:S01]  /*4b50*/  ISETP.LT.OR P5, PT, R6.reuse, 0x1, !P3 ;  /* 0x000000010600780c */ /* 0x040fe20005fa1670 */
[-C--:B------:R-:W-:Y:S01]  /*4b60*/  FMUL R67, R67, R12.reuse ;  /* 0x0000000c43437220 */ /* 0x080fe20000400000 */
[C---:B------:R-:W-:Y:S01]  /*4b70*/  ISETP.LT.OR P3, PT, R6.reuse, 0x9, !P3 ;  /* 0x000000090600780c */ /* 0x040fe20005f61670 */
[----:B------:R-:W-:Y:S01]  /*4b80*/  @!P1 STG.E.U8 desc[UR20][R16.64+0x8], R79 ;  /* 0x0000084f10009986 */ /* 0x000fe2000c101114 */
[----:B------:R-:W-:Y:S01]  /*4b90*/  ISETP.LT.OR P1, PT, R6, 0x1, !P0 ;  /* 0x000000010600780c */ /* 0x000fe20004721670 */
[----:B------:R-:W-:Y:S01]  /*4ba0*/  FMUL R66, R66, R12 ;  /* 0x0000000c42427220 */ /* 0x000fe20000400000 */
[----:B0-----:R-:W-:Y:S01]  /*4bb0*/  F2FP.SATFINITE.E5M2.F32.PACK_AB_MERGE_C R5, RZ, R76, RZ ;  /* 0x0000004cff05723e */ /* 0x001fe200048060ff */
[----:B------:R-:W-:Y:S01]  /*4bc0*/  @!P2 STG.E.U8 desc[UR20][R16.64+0x9], R25 ;  /* 0x000009191000a986 */ /* 0x000fe2000c101114 */
[----:B------:R-:W-:Y:S01]  /*4bd0*/  ISETP.GE.AND P2, PT, R24, 0x19, PT ;  /* 0x000000191800780c */ /* 0x000fe20003f46270 */
[-C--:B------:R-:W-:Y:S01]  /*4be0*/  FMUL R65, R65, R12.reuse ;  /* 0x0000000c41417220 */ /* 0x080fe20000400000 */
[----:B------:R-:W-:Y:S01]  /*4bf0*/  ISETP.LT.OR P0, PT, R6, 0x9, !P0 ;  /* 0x000000090600780c */ /* 0x000fe20004701670 */
[----:B------:R-:W-:Y:S01]  /*4c00*/  FMUL R64, R64, R12 ;  /* 0x0000000c40407220 */ /* 0x000fe20000400000 */
[----:B------:R-:W-:Y:S01]  /*4c10*/  ISETP.LT.OR P6, PT, R6, 0x1, !P2 ;  /* 0x000000010600780c */ /* 0x000fe200057c1670 */
[----:B------:R0:W-:Y:S01]  /*4c20*/  @!P5 STG.E.U8 desc[UR20][R14.64+0x11], R5 ;  /* 0x000011050e00d986 */ /* 0x0001e2000c101114 */
[----:B-1----:R-:W-:Y:S01]  /*4c30*/  F2FP.SATFINITE.E5M2.F32.PACK_AB_MERGE_C R21, RZ, R74, RZ ;  /* 0x0000004aff15723e */ /* 0x002fe200048060ff */
[-C--:B------:R-:W-:Y:S01]  /*4c40*/  FMUL R62, R62, R12.reuse ;  /* 0x0000000c3e3e7220 */ /* 0x080fe20000400000 */
[----:B------:R-:W-:Y:S01]  /*4c50*/  F2FP.SATFINITE.E5M2.F32.PACK_AB_MERGE_C R73, RZ, R73, RZ ;  /* 0x00000049ff49723e */ /* 0x000fe200048060ff */
[----:B------:R-:W-:Y:S01]  /*4c60*/  @!P1 STG.E.U8 desc[UR20][R14.64+0x10], R77 ;  /* 0x0000104d0e009986 */ /* 0x000fe2000c101114 */
[----:B------:R-:W-:Y:S01]  /*4c70*/  ISETP.GE.AND P1, PT, R24, 0x1a, PT ;  /* 0x0000001a1800780c */ /* 0x000fe20003f26270 */
[-C--:B------:R-:W-:Y:S01]  /*4c80*/  FMUL R63, R63, R12.reuse ;  /* 0x0000000c3f3f7220 */ /* 0x080fe20000400000 */
[C---:B------:R-:W-:Y:S01]  /*4c90*/  ISETP.LT.OR P2, PT, R6.reuse, 0x9, !P2 ;  /* 0x000000090600780c */ /* 0x040fe20005741670 */
[----:B------:R1:W-:Y:S01]  /*4ca0*/  @!P3 STG.E.U8 desc[UR20][R16.64+0x11], R21 ;  /* 0x000011151000b986 */ /* 0x0003e2000c101114 */
[C---:B------:R-:W-:Y:S01]  /*4cb0*/  ISETP.LT.OR P5, PT, R6.reuse, 0x1, !P1 ;  /* 0x000000010600780c */ /* 0x040fe20004fa1670 */
[----:B------:R-:W-:Y:S01]  /*4cc0*/  FMUL R61, R61, R12 ;  /* 0x0000000c3d3d7220 */ /* 0x000fe20000400000 */
[----:B------:R-:W-:Y:S01]  /*4cd0*/  ISETP.LT.OR P3, PT, R6, 0x9, !P1 ;  /* 0x000000090600780c */ /* 0x000fe20004f61670 */
[----:B------:R-:W-:Y:S01]  /*4ce0*/  @!P0 STG.E.U8 desc[UR20][R16.64+0x10], R75 ;  /* 0x0000104b10008986 */ /* 0x000fe2000c101114 */
[----:B0-----:R-:W-:Y:S01]  /*4cf0*/  F2FP.SATFINITE.E5M2.F32.PACK_AB_MERGE_C R5, RZ, R72, RZ ;  /* 0x00000048ff05723e */ /* 0x001fe200048060ff */
[-C--:B------:R-:W-:Y:S01]  /*4d00*/  FMUL R60, R60, R12.reuse ;  /* 0x0000000c3c3c7220 */ /* 0x080fe20000400000 */
[C---:B------:R-:W-:Y:S01]  /*4d10*/  ISETP.GE.AND P0, PT, R24.reuse, 0x21, PT ;  /* 0x000000211800780c */ /* 0x040fe20003f06270 */
[----:B------:R-:W-:Y:S01]  /*4d20*/  @!P6 STG.E.U8 desc[UR20][R14.64+0x18], R73 ;  /* 0x000018490e00e986 */ /* 0x000fe2000c101114 */
[----:B------:R-:W-:Y:S01]  /*4d30*/  ISETP.GE.AND P1, PT, R24, 0x22, PT ;  /* 0x000000221800780c */ /* 0x000fe20003f26270 */
[-C--:B------:R-:W-:Y:S01]  /*4d40*/  FMUL R59, R59, R12.reuse ;  /* 0x0000000c3b3b7220 */ /* 0x080fe20000400000 */
[----:B------:R-:W-:Y:S01]  /*4d50*/  ISETP.LT.OR P6, PT, R6, 0x1, !P0 ;  /* 0x000000010600780c */ /* 0x000fe200047c1670 */
[----:B------:R-:W-:Y:S01]  /*4d60*/  FMUL R58, R58, R12 ;  /* 0x0000000c3a3a7220 */ /* 0x000fe20000400000 */
[----:B-1----:R-:W-:Y:S01]  /*4d70*/  F2FP.SATFINITE.E5M2.F32.PACK_AB_MERGE_C R21, RZ, R70, RZ ;  /* 0x00000046ff15723e */ /* 0x002fe200048060ff */
[----:B------:R0:W-:Y:S01]  /*4d80*/  @!P5 STG.E.U8 desc[UR20][R14.64+0x19], R5 ;  /* 0x000019050e00d986 */ /* 0x0001e2000c101114 */
[----:B------:R-:W-:Y:S01]  /*4d90*/  ISETP.LT.OR P5, PT, R6, 0x1, !P1 ;  /* 0x000000010600780c */ /* 0x000fe20004fa1670 */
[-C--:B------:R-:W-:Y:S01]  /*4da0*/  FMUL R57, R57, R12.reuse ;  /* 0x0000000c39397220 */ /* 0x080fe20000400000 */
[----:B------:R-:W-:Y:S01]  /*4db0*/  F2FP.SATFINITE.E5M2.F32.PACK_AB_MERGE_C R71, RZ, R71, RZ ;  /* 0x00000047ff47723e */ /* 0x000fe200048060ff */
[----:B------:R1:W-:Y:S01]  /*4dc0*/  @!P3 STG.E.U8 desc[UR20][R16.64+0x19], R21 ;  /* 0x000019151000b986 */ /* 0x0003e2000c101114 */
[----:B------:R-:W-:Y:S01]  /*4dd0*/  F2FP.SATFINITE.E5M2.F32.PACK_AB_MERGE_C R69, RZ, R69, RZ ;  /* 0x00000045ff45723e */ /* 0x000fe200048060ff */
[----:B------:R-:W-:Y:S01]  /*4de0*/  FMUL R56, R56, R12 ;  /* 0x0000000c38387220 */ /* 0x000fe20000400000 */
[----:B------:R-:W-:Y:S01]  /*4df0*/  F2FP.SATFINITE.E5M2.F32.PACK_AB_MERGE_C R25, RZ, R68, RZ ;  /* 0x00000044ff19723e */ /* 0x000fe200048060ff */
[----:B------:R-:W-:Y:S01]  /*4e00*/  @!P2 STG.E.U8 desc[UR20][R16.64+0x18], R71 ;  /* 0x000018471000a986 */ /* 0x000fe2000c101114 */
[----:B------:R-:W-:Y:S01]  /*4e10*/  ISETP.LT.OR P3, PT, R6, 0x9, !P1 ;  /* 0x000000090600780c */ /* 0x000fe20004f61670 */
[-C--:B------:R-:W-:Y:S01]  /*4e20*/  FMUL R23, R23, R12.reuse ;  /* 0x0000000c17177220 */ /* 0x080fe20000400000 */
[----:B------:R-:W-:Y:S01]  /*4e30*/  ISETP.GE.AND P2, PT, R24, 0x29, PT ;  /* 0x000000291800780c */ /* 0x000fe20003f46270 */
[----:B------:R-:W-:Y:S01]  /*4e40*/  @!P6 STG.E.U8 desc[UR20][R14.64+0x20], R69 ;  /* 0x000020450e00e986 */ /* 0x000fe2000c101114 */
[----:B------:R-:W-:Y:S01]  /*4e50*/  ISETP.LT.OR P0, PT, R6, 0x9, !P0 ;  /* 0x000000090600780c */ /* 0x000fe20004701670 */
[----:B------:R-:W-:Y:S01]  /*4e60*/  FMUL R22, R22, R12 ;  /* 0x0000000c16167220 */ /* 0x000fe20000400000 */
[----:B------:R-:W-:Y:S01]  /*4e70*/  ISETP.GE.AND P1, PT, R24, 0x2a, PT ;  /* 0x0000002a1800780c */ /* 0x000fe20003f26270 */
[----:B------:R-:W-:Y:S01]  /*4e80*/  @!P5 STG.E.U8 desc[UR20][R14.64+0x21], R25 ;  /* 0x000021190e00d986 */ /* 0x000fe2000c101114 */
[----:B------:R-:W-:-:S02]  /*4e90*/  ISETP.LT.OR P6, PT, R6, 0x1, !P2 ;  /* 0x000000010600780c */ /* 0x000fc400057c1670 */
[C---:B------:R-:W-:Y:S02]  /*4ea0*/  ISETP.LT.OR P5, PT, R6.reuse, 0x1, !P1 ;  /* 0x000000010600780c */ /* 0x040fe40004fa1670 */
[----:B------:R-:W-:Y:S02]  /*4eb0*/  F2FP.SATFINITE.E5M2.F32.PACK_AB_MERGE_C R67, RZ, R67, RZ ;  /* 0x00000043ff43723e */ /* 0x000fe400048060ff */
[----:B0-----:R-:W-:Y:S02]  /*4ec0*/  F2FP.SATFINITE.E5M2.F32.PACK_AB_MERGE_C R5, RZ, R66, RZ ;  /* 0x00000042ff05723e */ /* 0x001fe400048060ff */
[----:B------:R-:W-:Y:S01]  /*4ed0*/  F2FP.SATFINITE.E5M2.F32.PACK_AB_MERGE_C R65, RZ, R65, RZ ;  /* 0x00000041ff41723e */ /* 0x000fe200048060ff */
[----:B------:R-:W-:Y:S01]  /*4ee0*/  @!P0 STG.E.U8 desc[UR20][R16.64+0x20], R67 ;  /* 0x0000204310008986 */ /* 0x000fe2000c101114 */
[----:B-1----:R-:W-:Y:S02]  /*4ef0*/  F2FP.SATFINITE.E5M2.F32.PACK_AB_MERGE_C R21, RZ, R64, RZ ;  /* 0x00000040ff15723e */ /* 0x002fe400048060ff */
[C---:B------:R-:W-:Y:S01]  /*4f00*/  ISETP.LT.OR P1, PT, R6.reuse, 0x9, !P1 ;  /* 0x000000090600780c */ /* 0x040fe20004f21670 */
[----:B------:R0:W-:Y:S01]  /*4f10*/  @!P3 STG.E.U8 desc[UR20][R16.64+0x21], R5 ;  /* 0x000021051000b986 */ /* 0x0001e2000c101114 */
[----:B------:R-:W-:-:S02]  /*4f20*/  ISETP.LT.OR P2, PT, R6, 0x9, !P2 ;  /* 0x000000090600780c */ /* 0x000fc40005741670 */
[C---:B------:R-:W-:Y:S01]  /*4f30*/  ISETP.GE.AND P3, PT, R24.reuse, 0x31, PT ;  /* 0x000000311800780c */ /* 0x040fe20003f66270 */
[----:B------:R-:W-:Y:S01]  /*4f40*/  @!P6 STG.E.U8 desc[UR20][R14.64+0x28], R65 ;  /* 0x000028410e00e986 */ /* 0x000fe2000c101114 */
[----:B------:R-:W-:Y:S02]  /*4f50*/  ISETP.GE.AND P0, PT, R24, 0x32, PT ;  /* 0x000000321800780c */ /* 0x000fe40003f06270 */
[----:B------:R-:W-:Y:S01]  /*4f60*/  F2FP.SATFINITE.E5M2.F32.PACK_AB_MERGE_C R63, RZ, R63, RZ ;  /* 0x0000003fff3f723e */ /* 0x000fe200048060ff */
[----:B------:R1:W-:Y:S01]  /*4f70*/  @!P5 STG.E.U8 desc[UR20][R14.64+0x29], R21 ;  /* 0x000029150e00d986 */ /* 0x0003e2000c101114 */
[C---:B------:R-:W-:Y:S02]  /*4f80*/  ISETP.LT.OR P5, PT, R6.reuse, 0x1, !P3 ;  /* 0x000000010600780c */ /* 0x040fe40005fa1670 */
[----:B------:R-:W-:Y:S02]  /*4f90*/  ISETP.LT.OR P6, PT, R6, 0x1, !P0 ;  /* 0x000000010600780c */ /* 0x000fe400047c1670 */
[----:B0-----:R-:W-:Y:S01]  /*4fa0*/  F2FP.SATFINITE.E5M2.F32.PACK_AB_MERGE_C R5, RZ, R62, RZ ;  /* 0x0000003eff05723e */ /* 0x001fe200048060ff */
[----:B------:R-:W-:Y:S01]  /*4fb0*/  @!P2 STG.E.U8 desc[UR20][R16.64+0x28], R63 ;  /* 0x0000283f1000a986 */ /* 0x000fe2000c101114 */
[----:B------:R-:W-:-:S02]  /*4fc0*/  F2FP.SATFINITE.E5M2.F32.PACK_AB_MERGE_C R61, RZ, R61, RZ ;  /* 0x0000003dff3d723e */ /* 0x000fc400048060ff */
[----:B------:R-:W-:Y:S01]  /*4fd0*/  ISETP.GE.AND P2, PT, R24, 0x3a, PT ;  /* 0x0000003a1800780c */ /* 0x000fe20003f46270 */
[----:B------:R0:W-:Y:S01]  /*4fe0*/  @!P1 STG.E.U8 desc[UR20][R16.64+0x29], R5 ;  /* 0x0000290510009986 */ /* 0x0001e2000c101114 */
[----:B------:R-:W-:Y:S02]  /*4ff0*/  ISETP.LT.OR P1, PT, R6, 0x9, !P3 ;  /* 0x000000090600780c */ /* 0x000fe40005f21670 */
[----:B-1----:R-:W-:Y:S01]  /*5000*/  F2FP.SATFINITE.E5M2.F32.PACK_AB_MERGE_C R21, RZ, R60, RZ ;  /* 0x0000003cff15723e */ /* 0x002fe200048060ff */
[----:B------:R-:W-:Y:S01]  /*5010*/  @!P5 STG.E.U8 desc[UR20][R14.64+0x30], R61 ;  /* 0x0000303d0e00d986 */ /* 0x000fe2000c101114 */
[----:B------:R-:W-:Y:S02]  /*5020*/  ISETP.GE.AND P3, PT, R24, 0x39, PT ;  /* 0x000000391800780c */ /* 0x000fe40003f66270 */
[C---:B------:R-:W-:Y:S01]  /*5030*/  ISETP.LT.OR P0, PT, R6.reuse, 0x9, !P0 ;  /* 0x000000090600780c */ /* 0x040fe20004701670 */
[----:B------:R1:W-:Y:S01]  /*5040*/  @!P6 STG.E.U8 desc[UR20][R14.64+0x31], R21 ;  /* 0x000031150e00e986 */ /* 0x0003e2000c101114 */
[----:B------:R-:W-:-:S02]  /*5050*/  ISETP.LT.OR P5, PT, R6, 0x1, !P3 ;  /* 0x000000010600780c */ /* 0x000fc40005fa1670 */
[C---:B------:R-:W-:Y:S02]  /*5060*/  ISETP.LT.OR P6, PT, R6.reuse, 0x1, !P2 ;  /* 0x000000010600780c */ /* 0x040fe400057c1670 */
[C---:B------:R-:W-:Y:S02]  /*5070*/  ISETP.LT.OR P3, PT, R6.reuse, 0x9, !P3 ;  /* 0x000000090600780c */ /* 0x040fe40005f61670 */
[----:B------:R-:W-:Y:S02]  /*5080*/  ISETP.LT.OR P2, PT, R6, 0x9, !P2 ;  /* 0x000000090600780c */ /* 0x000fe40005741670 */
[----:B------:R-:W-:Y:S02]  /*5090*/  F2FP.SATFINITE.E5M2.F32.PACK_AB_MERGE_C R59, RZ, R59, RZ ;  /* 0x0000003bff3b723e */ /* 0x000fe400048060ff */
[----:B0-----:R-:W-:Y:S02]  /*50a0*/  F2FP.SATFINITE.E5M2.F32.PACK_AB_MERGE_C R5, RZ, R58, RZ ;  /* 0x0000003aff05723e */ /* 0x001fe400048060ff */
[----:B------:R-:W-:Y:S01]  /*50b0*/  F2FP.SATFINITE.E5M2.F32.PACK_AB_MERGE_C R57, RZ, R57, RZ ;  /* 0x00000039ff39723e */ /* 0x000fe200048060ff */
[----:B------:R0:W-:Y:S01]  /*50c0*/  @!P1 STG.E.U8 desc[UR20][R16.64+0x30], R59 ;  /* 0x0000303b10009986 */ /* 0x0001e2000c101114 */
[----:B-1----:R-:W-:-:S02]  /*50d0*/  F2FP.SATFINITE.E5M2.F32.PACK_AB_MERGE_C R21, RZ, R56, RZ ;  /* 0x00000038ff15723e */ /* 0x002fc400048060ff */
[----:B------:R-:W-:Y:S01]  /*50e0*/  F2FP.SATFINITE.E5M2.F32.PACK_AB_MERGE_C R23, RZ, R23, RZ ;  /* 0x00000017ff17723e */ /* 0x000fe200048060ff */
[----:B------:R0:W-:Y:S01]  /*50f0*/  @!P0 STG.E.U8 desc[UR20][R16.64+0x31], R5 ;  /* 0x0000310510008986 */ /* 0x0001e2000c101114 */
[----:B------:R-:W-:-:S03]  /*5100*/  F2FP.SATFINITE.E5M2.F32.PACK_AB_MERGE_C R25, RZ, R22, RZ ;  /* 0x00000016ff19723e */ /* 0x000fc600048060ff */
[----:B------:R0:W-:Y:S04]  /*5110*/  @!P5 STG.E.U8 desc[UR20][R14.64+0x38], R57 ;  /* 0x000038390e00d986 */ /* 0x0001e8000c101114 */
[----:B------:R0:W-:Y:S04]  /*5120*/  @!P6 STG.E.U8 desc[UR20][R14.64+0x39], R21 ;  /* 0x000039150e00e986 */ /* 0x0001e8000c101114 */
[----:B------:R0:W-:Y:S04]  /*5130*/  @!P3 STG.E.U8 desc[UR20][R16.64+0x38], R23 ;  /* 0x000038171000b986 */ /* 0x0001e8000c101114 */
[----:B------:R0:W-:Y:S02]  /*5140*/  @!P2 STG.E.U8 desc[UR20][R16.64+0x39], R25 ;  /* 0x000039191000a986 */ /* 0x0001e4000c101114 */
.L_x_102:
[----:B------:R-:W-:Y:S05]  /*5150*/  BSYNC B0 ;  /* 0x0000000000007941 */ /* 0x000fea0003800000 */
.L_x_36:
[C---:B------:R-:W-:Y:S01]  /*5160*/  LEA R2, P0, R8.reuse, R2, 0x1 ;  /* 0x0000000208027211 */ /* 0x040fe200078008ff */
[----:B------:R-:W-:Y:S01]  /*5170*/  ULDC.64 UR6, c[0x0][0x650] ;  /* 0x0001940000067ab9 */ /* 0x000fe20000000a00 */
[----:B-----5:R-:W-:Y:S01]  /*5180*/  IMAD.U32 R4, RZ, RZ, UR12 ;  /* 0x0000000cff047e24 */ /* 0x020fe2000f8e00ff */
[----:B0-----:R-:W-:Y:S01]  /*5190*/  PRMT R14, RZ, 0x7610, R14 ;  /* 0x00007610ff0e7816 */ /* 0x001fe2000000000e */
[----:B------:R-:W-:Y:S01]  /*51a0*/  IMAD.MOV.U32 R6, RZ, RZ, -0x1 ;  /* 0xffffffffff067424 */ /* 0x000fe200078e00ff */
[----:B------:R-:W-:Y:S01]  /*51b0*/  LEA.HI.X R3, R8, R3, R0, 0x1, P0 ;  /* 0x0000000308037211 */ /* 0x000fe200000f0c00 */
[----:B------:R0:W-:Y:S01]  /*51c0*/  SYNCS.ARRIVE.TRANS64.A1T0 RZ, [R4+UR23], RZ ;  /* 0x000000ff04ff79a7 */ /* 0x0001e20008100017 */
[----:B------:R-:W-:Y:S01]  /*51d0*/  ISETP.GE.U32.AND P0, PT, R2, UR6, PT ;  /* 0x0000000602007c0c */ /* 0x000fe2000bf06070 */
[----:B------:R-:W-:-:S03]  /*51e0*/  IMAD.MOV.U32 R5, RZ, RZ, -0x1 ;  /* 0xffffffffff057424 */ /* 0x000fc600078e00ff */
[----:B------:R-:W-:Y:S01]  /*51f0*/  ISETP.GE.U32.AND.EX P0, PT, R3, UR7, PT, P0 ;  /* 0x0000000703007c0c */ /* 0x000fe2000bf06100 */
[----:B0-----:R-:W-:-:S12]  /*5200*/  IMAD.MOV.U32 R4, RZ, RZ, -0x1 ;  /* 0xffffffffff047424 */ /* 0x001fd800078e00ff */
[----:B------:R-:W-:Y:S05]  /*5210*/  @P0 BRA `(.L_x_103) ;  /* 0x0000000400600947 */ /* 0x000fea0003800000 */
[----:B------:R-:W0:Y:S01]  /*5220*/  S2R R26, SR_CTAID.X ;  /* 0x00000000001a7919 */ /* 0x000e220000002500 */
[----:B--234-:R-:W2:Y:S01]  /*5230*/  LDC.64 R20, c[0x0][0x628] ;  /* 0x00018a00ff147b82 */ /* 0x01cea20000000a00 */
[----:B------:R-:W-:Y:S01]  /*5240*/  ULDC UR6, c[0x0][0x150] ;  /* 0x0000540000067ab9 */ /* 0x000fe20000000800 */
[----:B-1----:R-:W-:Y:S01]  /*5250*/  IMAD.MOV.U32 R16, RZ, RZ, R2 ;  /* 0x000000ffff107224 */ /* 0x002fe200078e0002 */
[----:B------:R-:W1:Y:S01]  /*5260*/  S2R R28, SR_CTAID.Y ;  /* 0x00000000001c7919 */ /* 0x000e620000002600 */
[----:B------:R-:W-:-:S04]  /*5270*/  IMAD.MOV.U32 R17, RZ, RZ, R3 ;  /* 0x000000ffff117224 */ /* 0x000fc800078e0003 */
[----:B------:R-:W3:Y:S08]  /*5280*/  LDC R29, c[0x0][0x144] ;  /* 0x00005100ff1d7b82 */ /* 0x000ef00000000800 */
[----:B------:R-:W4:Y:S08]  /*5290*/  LDC R6, c[0x0][0x630] ;  /* 0x00018c00ff067b82 */ /* 0x000f300000000800 */
[----:B------:R-:W1:Y:S01]  /*52a0*/  LDC.64 R24, c[0x0][0x620] ;  /* 0x00018800ff187b82 */ /* 0x000e620000000a00 */
[----:B--2---:R-:W-:-:S04]  /*52b0*/  ISETP.NE.U32.AND P0, PT, R20, RZ, PT ;  /* 0x000000ff1400720c */ /* 0x004fc80003f05070 */
[----:B------:R-:W-:Y:S02]  /*52c0*/  ISETP.NE.AND.EX P0, PT, R21, RZ, PT, P0 ;  /* 0x000000ff1500720c */ /* 0x000fe40003f05300 */
[----:B0-----:R-:W-:-:S05]  /*52d0*/  I2FP.F32.U32 R4, R26 ;  /* 0x0000001a00047245 */ /* 0x001fca0000201000 */
[----:B------:R-:W-:-:S04]  /*52e0*/  FMUL R4, R4, UR6 ;  /* 0x0000000604047c20 */ /* 0x000fc80008400000 */
[----:B------:R0:W2:Y:S02]  /*52f0*/  F2I.U32.TRUNC.NTZ R27, R4 ;  /* 0x00000004001b7305 */ /* 0x0000a4000020f000 */
[----:B---34-:R-:W-:Y:S05]  /*5300*/  @!P0 BRA `(.L_x_104) ;  /* 0x0000000000288947 */ /* 0x018fea0003800000 */
[----:B------:R-:W3:Y:S02]  /*5310*/  LDC R5, c[0x0][0x634] ;  /* 0x00018d00ff057b82 */ /* 0x000ee40000000800 */
[----:B---3--:R-:W-:-:S05]  /*5320*/  IADD3 R17, P0, R2, R5, RZ ;  /* 0x0000000502117210 */ /* 0x008fca0007f1e0ff */
[----:B------:R-:W-:-:S04]  /*5330*/  IMAD.X R23, RZ, RZ, R3, P0 ;  /* 0x000000ffff177224 */ /* 0x000fc800000e0603 */
[----:B0-----:R-:W-:-:S04]  /*5340*/  IMAD.WIDE.U32 R4, R23, R20, RZ ;  /* 0x0000001417047225 */ /* 0x001fc800078e00ff */
[----:B------:R-:W-:-:S04]  /*5350*/  IMAD.WIDE.U32 R14, P0, R17, R21, R4 ;  /* 0x00000015110e7225 */ /* 0x000fc80007800004 */
[----:B------:R-:W-:-:S04]  /*5360*/  IMAD.WIDE.U32 R4, R17, R20, RZ ;  /* 0x0000001411047225 */ /* 0x000fc800078e00ff */
[----:B------:R-:W-:Y:S01]  /*5370*/  IMAD.X R17, RZ, RZ, RZ, P0 ;  /* 0x000000ffff117224 */ /* 0x000fe200000e06ff */
[----:B------:R-:W-:Y:S01]  /*5380*/  IADD3 RZ, P0, R5, R14, RZ ;  /* 0x0000000e05ff7210 */ /* 0x000fe20007f1e0ff */
[----:B------:R-:W-:-:S04]  /*5390*/  IMAD.MOV.U32 R16, RZ, RZ, R15 ;  /* 0x000000ffff107224 */ /* 0x000fc800078e000f */
[----:B------:R-:W-:-:S08]  /*53a0*/  IMAD.WIDE.U32.X R16, R23, R21, R16, P0 ;  /* 0x0000001517107225 */ /* 0x000fd000000e0410 */
.L_x_104:
[-CC-:B------:R-:W-:Y:S01]  /*53b0*/  SHF.R.U64 R22, R16, R6.reuse, R17.reuse ;  /* 0x0000000610167219 */ /* 0x180fe20000001211 */
[----:B------:R-:W3:Y:S01]  /*53c0*/  LDC.64 R32, c[0x0][0x640] ;  /* 0x00019000ff207b82 */ /* 0x000ee20000000a00 */
[----:B0-----:R-:W-:Y:S01]  /*53d0*/  SHF.R.U32.HI R4, RZ, R6, R17 ;  /* 0x00000006ff047219 */ /* 0x001fe20000011611 */
[----:B--2---:R-:W-:Y:S01]  /*53e0*/  IMAD.MOV R27, RZ, RZ, -R27 ;  /* 0x000000ffff1b7224 */ /* 0x004fe200078e0a1b */
[----:B------:R-:W-:Y:S01]  /*53f0*/  IADD3 R15, P0, RZ, -R22, RZ ;  /* 0x80000016ff0f7210 */ /* 0x000fe20007f1e0ff */
[----:B------:R-:W-:Y:S01]  /*5400*/  ULDC UR6, c[0x0][0x154] ;  /* 0x0000550000067ab9 */ /* 0x000fe20000000800 */
[----:B------:R-:W-:Y:S02]  /*5410*/  IMAD.MOV.U32 R17, RZ, RZ, 0x1 ;  /* 0x00000001ff117424 */ /* 0x000fe400078e00ff */
[----:B------:R-:W-:Y:S01]  /*5420*/  IMAD R27, R29, R27, R26 ;  /* 0x0000001b1d1b7224 */ /* 0x000fe200078e021a */
[----:B------:R-:W0:Y:S01]  /*5430*/  LDC R14, c[0x0][0x618] ;  /* 0x00018600ff0e7b82 */ /* 0x000e220000000800 */
[----:B------:R-:W-:-:S04]  /*5440*/  IMAD.X R5, RZ, RZ, ~R4, P0 ;  /* 0x000000ffff057224 */ /* 0x000fc800000e0e04 */
[-C--:B-1----:R-:W-:Y:S02]  /*5450*/  IMAD R6, R5, R24.reuse, RZ ;  /* 0x0000001805067224 */ /* 0x082fe400078e02ff */
[C---:B------:R-:W-:Y:S01]  /*5460*/  IMAD.WIDE.U32 R4, R15.reuse, R24, R2 ;  /* 0x000000180f047225 */ /* 0x040fe200078e0002 */
[----:B------:R-:W1:Y:S03]  /*5470*/  LDC R16, c[0x0][0x608] ;  /* 0x00018200ff107b82 */ /* 0x000e660000000800 */
[----:B------:R-:W-:Y:S01]  /*5480*/  IMAD R15, R15, R25, R6 ;  /* 0x000000190f0f7224 */ /* 0x000fe200078e0206 */
[----:B------:R-:W-:-:S03]  /*5490*/  I2FP.F32.U32 R6, R28 ;  /* 0x0000001c00067245 */ /* 0x000fc60000201000 */
[----:B------:R-:W-:Y:S01]  /*54a0*/  IMAD.IADD R5, R5, 0x1, R15 ;  /* 0x0000000105057824 */ /* 0x000fe200078e020f */
[----:B------:R-:W2:Y:S01]  /*54b0*/  LDC R30, c[0x0][0x658] ;  /* 0x00019600ff1e7b82 */ /* 0x000ea20000000800 */
[----:B---3--:R-:W-:Y:S01]  /*54c0*/  ISETP.NE.U32.AND P0, PT, R32, RZ, PT ;  /* 0x000000ff2000720c */ /* 0x008fe20003f05070 */
[----:B------:R-:W-:-:S03]  /*54d0*/  IMAD.MOV.U32 R15, RZ, RZ, -0x1 ;  /* 0xffffffffff0f7424 */ /* 0x000fc600078e00ff */
[----:B------:R-:W-:-:S03]  /*54e0*/  ISETP.NE.AND.EX P0, PT, R33, RZ, PT, P0 ;  /* 0x000000ff2100720c */ /* 0x000fc60003f05300 */
[----:B------:R-:W3:Y:S01]  /*54f0*/  LDC R25, c[0x0][0x148] ;  /* 0x00005200ff197b82 */ /* 0x000ee20000000800 */
[-CC-:B0-----:R-:W-:Y:S02]  /*5500*/  SHF.R.U64 R20, R4, R14.reuse, R5.reuse ;  /* 0x0000000e04147219 */ /* 0x181fe40000001205 */
[----:B------:R-:W-:Y:S01]  /*5510*/  SHF.R.U32.HI R5, RZ, R14, R5 ;  /* 0x0000000eff057219 */ /* 0x000fe20000011605 */
[----:B------:R-:W-:-:S04]  /*5520*/  FMUL R14, R6, UR6 ;  /* 0x00000006060e7c20 */ /* 0x000fc80008400000 */
[----:B------:R-:W0:Y:S01]  /*5530*/  LDC R26, c[0x0][0x600] ;  /* 0x00018000ff1a7b82 */ /* 0x000e220000000800 */
[----:B------:R4:W0:Y:S01]  /*5540*/  F2I.U32.TRUNC.NTZ R23, R14 ;  /* 0x0000000e00177305 */ /* 0x000822000020f000 */
[-CC-:B-1----:R-:W-:Y:S02]  /*5550*/  SHF.R.U64 R6, R20, R16.reuse, R5.reuse ;  /* 0x0000001014067219 */ /* 0x182fe40000001205 */
[----:B------:R-:W-:-:S04]  /*5560*/  SHF.R.U32.HI R5, RZ, R16, R5 ;  /* 0x00000010ff057219 */ /* 0x000fc80000011605 */
[----:B------:R-:W1:Y:S01]  /*5570*/  LDC R31, c[0x0][0x648] ;  /* 0x00019200ff1f7b82 */ /* 0x000e620000000800 */
[-CC-:B--2---:R-:W-:Y:S02]  /*5580*/  SHF.R.U64 R24, R6, R30.reuse, R5.reuse ;  /* 0x0000001e06187219 */ /* 0x184fe40000001205 */
[-C--:B------:R-:W-:Y:S02]  /*5590*/  SHF.L.U32 R15, R15, R30.reuse, RZ ;  /* 0x0000001e0f0f7219 */ /* 0x080fe400000006ff */
[-C--:B------:R-:W-:Y:S01]  /*55a0*/  SHF.R.U32.HI R5, RZ, R30.reuse, R5 ;  /* 0x0000001eff057219 */ /* 0x080fe20000011605 */
[----:B------:R-:W-:Y:S01]  /*55b0*/  IMAD.MOV.U32 R4, RZ, RZ, R24 ;  /* 0x000000ffff047224 */ /* 0x000fe200078e0018 */
[----:B------:R-:W-:Y:S01]  /*55c0*/  SHF.L.U32 R30, R17, R30, RZ ;  /* 0x0000001e111e7219 */ /* 0x000fe200000006ff */
[----:B------:R-:W2:Y:S01]  /*55d0*/  LDC R34, c[0x0][0x638] ;  /* 0x00018e00ff227b82 */ /* 0x000ea20000000800 */
[----:B------:R-:W-:-:S07]  /*55e0*/  LOP3.LUT R29, RZ, R15, RZ, 0x33, !PT ;  /* 0x0000000fff1d7212 */ /* 0x000fce00078e33ff */
[----:B------:R-:W0:Y:S01]  /*55f0*/  LDC R35, c[0x0][0x610] ;  /* 0x00018400ff237b82 */ /* 0x000e220000000800 */
        /* <DEDUP_REMOVED lines=11> */
.L_x_105:
[----:B-1----:R-:W-:Y:S01]  /*56b0*/  SHF.R.U64 R4, R4, R31, R5 ;  /* 0x0000001f04047219 */ /* 0x002fe20000001205 */
[----:B0-----:R-:W-:Y:S01]  /*56c0*/  VIADD R17, R26, 0xffffffff ;  /* 0xffffffff1a117836 */ /* 0x001fe20000000000 */
[----:B------:R-:W-:Y:S01]  /*56d0*/  LOP3.LUT R15, R6, R29, RZ, 0xc0, !PT ;  /* 0x0000001d060f7212 */ /* 0x000fe200078ec0ff */
[----:B------:R-:W-:Y:S02]  /*56e0*/  IMAD.MOV R23, RZ, RZ, -R23 ;  /* 0x000000ffff177224 */ /* 0x000fe400078e0a17 */
[----:B------:R-:W-:Y:S02]  /*56f0*/  IMAD.MOV R5, RZ, RZ, -R4 ;  /* 0x000000ffff057224 */ /* 0x000fe400078e0a04 */
[----:B------:R-:W-:Y:S01]  /*5700*/  IMAD R6, R30, R4, R15 ;  /* 0x000000041e067224 */ /* 0x000fe200078e020f */
[----:B------:R-:W-:Y:S01]  /*5710*/  LOP3.LUT R15, R20, R17, RZ, 0xc0, !PT ;  /* 0x00000011140f7212 */ /* 0x000fe200078ec0ff */
[----:B---3--:R-:W-:Y:S02]  /*5720*/  @P4 IMAD R27, R25, R23, R28 ;  /* 0x00000017191b4224 */ /* 0x008fe400078e021c */
[----:B--2---:R-:W-:-:S02]  /*5730*/  IMAD R4, R5, R34, R24 ;  /* 0x0000002205047224 */ /* 0x004fc400078e0218 */
[----:B------:R-:W-:Y:S02]  /*5740*/  IMAD R6, R6, R35, R27 ;  /* 0x0000002306067224 */ /* 0x000fe400078e021b */
[----:B------:R-:W-:Y:S02]  /*5750*/  IMAD R5, R4, R26, R15 ;  /* 0x0000001a04057224 */ /* 0x000fe400078e020f */
[----:B------:R-:W-:-:S03]  /*5760*/  IMAD.MOV.U32 R14, RZ, RZ, 0x1 ;  /* 0x00000001ff0e7424 */ /* 0x000fc600078e00ff */
[----:B------:R-:W-:Y:S02]  /*5770*/  SEL R4, R5, R6, !P4 ;  /* 0x0000000605047207 */ /* 0x000fe40006000000 */
[----:B------:R-:W-:Y:S01]  /*5780*/  SEL R6, R6, R5, !P4 ;  /* 0x0000000506067207 */ /* 0x000fe20006000000 */
[----:B------:R-:W-:-:S07]  /*5790*/  IMAD.MOV.U32 R5, RZ, RZ, R22 ;  /* 0x000000ffff057224 */ /* 0x000fce00078e0016 */
.L_x_103:
[----:B------:R-:W-:Y:S02]  /*57a0*/  LOP3.LUT P0, RZ, R14, 0xff, RZ, 0xc0, !PT ;  /* 0x000000ff0eff7812 */ /* 0x000fe4000780c0ff */
[----:B------:R-:W-:-:S11]  /*57b0*/  LOP3.LUT R87, R87, 0x1, RZ, 0x3c, !PT ;  /* 0x0000000157577812 */ /* 0x000fd600078e3cff */
[----:B------:R-:W-:Y:S05]  /*57c0*/  @P0 BRA `(.L_x_106) ;  /* 0xffffffbc00840947 */ /* 0x000fea000383ffff */
[----:B------:R-:W-:Y:S05]  /*57d0*/  EXIT ;  /* 0x000000000000794d */ /* 0x000fea0003800000 */
.L_x_14:
[----:B------:R-:W-:-:S08]  /*57e0*/  ISETP.NE.AND P0, PT, R20, RZ, PT ;  /* 0x000000ff1400720c */ /* 0x000fd00003f05270 */
[----:B-----5:R-:W0:-:S00]  /*57f0*/  USETMAXREG.DEALLOC.CTAPOOL 0x28 ;  /* 0x00000028000079c8 */ /* 0x020e0000080e0500 */
[----:B------:R-:W-:Y:S05]  /*5800*/  @P0 EXIT ;  /* 0x000000000000094d */ /* 0x000fea0003800000 */
[----:B0-----:R-:W-:Y:S01]  /*5810*/  LOP3.LUT P0, RZ, R16, 0xff, RZ, 0xc0, !PT ;  /* 0x000000ff10ff7812 */ /* 0x001fe2000780c0ff */
[----:B------:R-:W-:Y:S02]  /*5820*/  IMAD.MOV.U32 R12, RZ, RZ, 0x1 ;  /* 0x00000001ff0c7424 */ /* 0x000fe400078e00ff */
[----:B------:R-:W-:-:S10]  /*5830*/  IMAD.MOV.U32 R15, RZ, RZ, RZ ;  /* 0x000000ffff0f7224 */ /* 0x000fd400078e00ff */
[----:B------:R-:W-:Y:S05]  /*5840*/  @!P0 BRA `(.L_x_107) ;  /* 0x0000000c00048947 */ /* 0x000fea0003800000 */
[----:B------:R-:W-:Y:S01]  /*5850*/  LOP3.LUT P0, RZ, R11, 0x1f, RZ, 0xc0, !PT ;  /* 0x0000001f0bff7812 */ /* 0x000fe2000780c0ff */
[----:B------:R-:W-:Y:S01]  /*5860*/  ULDC UR5, c[0x0][0x658] ;  /* 0x0001960000057ab9 */ /* 0x000fe20000000800 */
[----:B------:R-:W-:Y:S01]  /*5870*/  UMOV UR6, 0xffffffff ;  /* 0xffffffff00067882 */ /* 0x000fe20000000000 */
[----:B------:R-:W-:Y:S01]  /*5880*/  BSSY B0, `(.L_x_107) ;  /* 0x00000bd000007945 */ /* 0x000fe20003800000 */
[----:B------:R-:W-:Y:S01]  /*5890*/  USHF.L.U32 UR6, UR6, UR5, URZ ;  /* 0x0000000506067299 */ /* 0x000fe2000800063f */
[C---:B------:R-:W-:Y:S01]  /*58a0*/  ISETP.NE.AND P2, PT, R10.reuse, RZ, PT ;  /* 0x000000ff0a00720c */ /* 0x040fe20003f45270 */
[----:B------:R-:W-:Y:S01]  /*58b0*/  IMAD.MOV.U32 R14, RZ, RZ, 0x1 ;  /* 0x00000001ff0e7424 */ /* 0x000fe200078e00ff */
[----:B------:R-:W-:Y:S01]  /*58c0*/  ISETP.NE.OR P0, PT, R10, RZ, !P0 ;  /* 0x000000ff0a00720c */ /* 0x000fe20004705670 */
[----:B------:R-:W-:Y:S01]  /*58d0*/  IMAD.MOV.U32 R12, RZ, RZ, 0x1 ;  /* 0x00000001ff0c7424 */ /* 0x000fe200078e00ff */
[----:B------:R-:W-:Y:S01]  /*58e0*/  LOP3.LUT R13, R7, 0x2, RZ, 0xfc, !PT ;  /* 0x00000002070d7812 */ /* 0x000fe200078efcff */
[----:B------:R-:W-:Y:S01]  /*58f0*/  IMAD.MOV.U32 R15, RZ, RZ, RZ ;  /* 0x000000ffff0f7224 */ /* 0x000fe200078e00ff */
[----:B------:R-:W-:Y:S01]  /*5900*/  ULDC UR4, c[0x0][0x600] ;  /* 0x0001800000047ab9 */ /* 0x000fe20000000800 */
[----:B------:R-:W-:Y:S01]  /*5910*/  UMOV UR7, 0x1 ;  /* 0x0000000100077882 */ /* 0x000fe20000000000 */
[----:B------:R-:W-:-:S02]  /*5920*/  UIADD3 UR22, UR13, 0x1, URZ ;  /* 0x000000010d167890 */ /* 0x000fc4000fffe03f */
[----:B------:R-:W-:Y:S02]  /*5930*/  UIADD3 UR16, UR4, -0x1, URZ ;  /* 0xffffffff04107890 */ /* 0x000fe4000fffe03f */
[----:B------:R-:W-:Y:S02]  /*5940*/  USHF.L.U32 UR18, UR7, UR5, URZ ;  /* 0x0000000507127299 */ /* 0x000fe4000800063f */
[----:B------:R-:W-:Y:S01]  /*5950*/  ULOP3.LUT UR17, URZ, UR6, URZ, 0x33, !UPT ;  /* 0x000000063f117292 */ /* 0x000fe2000f8e333f */
[----:B------:R-:W-:-:S11]  /*5960*/  ULDC.64 UR20, c[0x0][0x198] ;  /* 0x0000660000147ab9 */ /* 0x000fd60000000a00 */
.L_x_119:
[----:B------:R-:W-:-:S03]  /*5970*/  UMOV UR4, 0xffffffff ;  /* 0xffffffff00047882 */ /* 0x000fc60000000000 */
[----:B------:R-:W-:Y:S05]  /*5980*/  BRA.DIV UR4, `(.L_x_108) ;  /* 0x00000016043c7947 */ /* 0x000fea000b800000 */
[----:B------:R-:W-:-:S13]  /*5990*/  ELECT P1, URZ, PT ;  /* 0x00000000003f782f */ /* 0x000fda0003820000 */
.L_x_142:
[----:B------:R-:W0:Y:S01]  /*59a0*/  LDC R10, c[0x0][0x28c] ;  /* 0x0000a300ff0a7b82 */ /* 0x000e220000000800 */
[----:B------:R-:W-:Y:S01]  /*59b0*/  BSSY B1, `(.L_x_109) ;  /* 0x0000035000017945 */ /* 0x000fe20003800000 */
[----:B0-----:R-:W-:-:S13]  /*59c0*/  ISETP.LT.OR P1, PT, R10, 0x1, !P1 ;  /* 0x000000010a00780c */ /* 0x001fda0004f21670 */
[----:B------:R-:W-:Y:S05]  /*59d0*/  @P1 BRA `(.L_x_110) ;  /* 0x0000000000c81947 */ /* 0x000fea0003800000 */
[----:B------:R-:W-:Y:S02]  /*59e0*/  IMAD.SHL.U32 R16, R4, 0x40, RZ ;  /* 0x0000004004107824 */ /* 0x000fe400078e00ff */
[----:B------:R-:W-:Y:S02]  /*59f0*/  IMAD.SHL.U32 R17, R6, 0x40, RZ ;  /* 0x0000004006117824 */ /* 0x000fe400078e00ff */
[----:B------:R-:W-:Y:S02]  /*5a00*/  IMAD.MOV.U32 R18, RZ, RZ, RZ ;  /* 0x000000ffff127224 */ /* 0x000fe400078e00ff */
[----:B------:R-:W-:Y:S02]  /*5a10*/  IMAD.U32 R20, RZ, RZ, UR22 ;  /* 0x00000016ff147e24 */ /* 0x000fe4000f8e00ff */
[----:B------:R-:W-:Y:S02]  /*5a20*/  IMAD.MOV.U32 R4, RZ, RZ, R12 ;  /* 0x000000ffff047224 */ /* 0x000fe400078e000c */
[----:B------:R-:W-:-:S07]  /*5a30*/  IMAD.MOV.U32 R6, RZ, RZ, R15 ;  /* 0x000000ffff067224 */ /* 0x000fce00078e000f */
.L_x_114:
[----:B------:R-:W0:Y:S01]  /*5a40*/  S2R R11, SR_CgaCtaId ;  /* 0x00000000000b7919 */ /* 0x000e220000008800 */
[----:B------:R-:W-:-:S04]  /*5a50*/  MOV R10, 0x400 ;  /* 0x00000400000a7802 */ /* 0x000fc80000000f00 */
[----:B0-----:R-:W-:Y:S02]  /*5a60*/  LEA R21, R11, R10, 0x18 ;  /* 0x0000000a0b157211 */ /* 0x001fe400078ec0ff */
[----:B------:R-:W-:Y:S01]  /*5a70*/  SHF.L.U32 R10, R4, 0x1f, RZ ;  /* 0x0000001f040a7819 */ /* 0x000fe200000006ff */
[----:B------:R-:W0:Y:S02]  /*5a80*/  @!P2 LDC R11, c[0x0][0x500] ;  /* 0x00014000ff0bab82 */ /* 0x000e240000000800 */
[----:B------:R-:W-:-:S04]  /*5a90*/  IMAD R19, R6, 0x8, R21 ;  /* 0x0000000806137824 */ /* 0x000fc800078e0215 */
[----:B------:R-:W1:Y:S02]  /*5aa0*/  SYNCS.PHASECHK.TRANS64.TRYWAIT P1, [R19+URZ+0x70], R10 ;  /* 0x0000700a130075a7 */ /* 0x000e64000802017f */
[----:B-1----:R-:W-:Y:S05]  /*5ab0*/  @!P1 BRA `(.L_x_111) ;  /* 0x0000001400109947 */ /* 0x002fea0003800000 */
.L_x_143:
[----:B-1----:R-:W-:Y:S01]  /*5ac0*/  PRMT R10, R13, 0x9910, RZ ;  /* 0x000099100d0a7816 */ /* 0x002fe200000000ff */
[----:B0-----:R0:W-:Y:S03]  /*5ad0*/  @!P2 SYNCS.ARRIVE.TRANS64 RZ, [R19+URZ], R11 ;  /* 0x0000000b13ffa9a7 */ /* 0x0011e6000800003f */
[----:B------:R-:W-:-:S13]  /*5ae0*/  ISETP.NE.AND P1, PT, R10, 0x2, PT ;  /* 0x000000020a00780c */ /* 0x000fda0003f25270 */
[----:B0-----:R-:W-:Y:S05]  /*5af0*/  @P1 BRA `(.L_x_112) ;  /* 0x0000000000041947 */ /* 0x001fea0003800000 */
[----:B------:R-:W-:Y:S01]  /*5b00*/  BPT.TRAP 0x1 ;  /* 0x000000040000795c */ /* 0x000fe20000300000 */
.L_x_112:
[----:B------:R-:W-:Y:S05]  /*5b10*/  @P0 BRA `(.L_x_113) ;  /* 0x0000000000040947 */ /* 0x000fea0003800000 */
[----:B------:R-:W-:Y:S01]  /*5b20*/  BPT.TRAP 0x1 ;  /* 0x000000040000795c */ /* 0x000fe20000300000 */
.L_x_113:
[----:B------:R-:W-:Y:S01]  /*5b30*/  IMAD R21, R6, 0x2000, R21 ;  /* 0x0000200006157824 */ /* 0x000fe200078e0215 */
[----:B------:R-:W-:Y:S01]  /*5b40*/  R2UR UR9, R19 ;  /* 0x00000000130972ca */ /* 0x000fe200000e0000 */
[----:B------:R-:W-:Y:S01]  /*5b50*/  VIADD R20, R20, 0xffffffff ;  /* 0xffffffff14147836 */ /* 0x000fe20000000000 */
[----:B------:R-:W-:Y:S01]  /*5b60*/  UIADD3 UR4, UP0, UR20, 0xf0, URZ ;  /* 0x000000f014047890 */ /* 0x000fe2000ff1e03f */
[----:B------:R-:W-:Y:S01]  /*5b70*/  R2UR UR11, R17 ;  /* 0x00000000110b72ca */ /* 0x000fe200000e0000 */
[----:B------:R-:W-:Y:S01]  /*5b80*/  UIADD3 UR24, UP1, UR20, 0x1f0, URZ ;  /* 0x000001f014187890 */ /* 0x000fe2000ff3e03f */
[----:B------:R-:W-:Y:S01]  /*5b90*/  R2UR UR8, R21 ;  /* 0x00000000150872ca */ /* 0x000fe200000e0000 */
[----:B------:R-:W-:Y:S01]  /*5ba0*/  UIADD3.X UR5, URZ, UR21, URZ, UP0, !UPT ;  /* 0x000000153f057290 */ /* 0x000fe200087fe43f */
[----:B------:R-:W-:Y:S01]  /*5bb0*/  R2UR UR10, R18 ;  /* 0x00000000120a72ca */ /* 0x000fe200000e0000 */
[----:B------:R-:W-:Y:S01]  /*5bc0*/  VIADD R6, R6, 0x1 ;  /* 0x0000000106067836 */ /* 0x000fe20000000000 */
[----:B------:R-:W-:Y:S01]  /*5bd0*/  R2UR UR12, R5 ;  /* 0x00000000050c72ca */ /* 0x000fe200000e0000 */
[----:B------:R-:W-:Y:S01]  /*5be0*/  UIADD3.X UR25, URZ, UR21, URZ, UP1, !UPT ;  /* 0x000000153f197290 */ /* 0x000fe20008ffe43f */
[----:B------:R-:W-:Y:S01]  /*5bf0*/  R2UR UR19, R16 ;  /* 0x00000000101372ca */ /* 0x000fe200000e0000 */
[----:B------:R-:W-:Y:S01]  /*5c00*/  UMOV UR6, 0x0 ;  /* 0x0000000000067882 */ /* 0x000fe20000000000 */
[----:B------:R-:W-:Y:S01]  /*5c10*/  ISETP.GT.AND P3, PT, R20, 0x1, PT ;  /* 0x000000011400780c */ /* 0x000fe20003f64270 */
[----:B------:R-:W-:Y:S01]  /*5c20*/  UMOV UR7, 0x10000000 ;  /* 0x1000000000077882 */ /* 0x000fe20000000000 */
[----:B------:R-:W-:Y:S01]  /*5c30*/  ISETP.NE.AND P1, PT, R6, 0xe, PT ;  /* 0x0000000e0600780c */ /* 0x000fe20003f25270 */
[----:B------:R-:W-:-:S02]  /*5c40*/  VIADD R18, R18, 0x80 ;  /* 0x0000008012127836 */ /* 0x000fc40000000000 */
[----:B------:R-:W-:Y:S01]  /*5c50*/  UIADD3 UR14, UR8, 0x200, URZ ;  /* 0x00000200080e7890 */ /* 0x000fe2000fffe03f */
[----:B------:R-:W-:Y:S01]  /*5c60*/  SEL R11, RZ, 0x1, P1 ;  /* 0x00000001ff0b7807 */ /* 0x000fe20000800000 */
[----:B------:R-:W-:Y:S01]  /*5c70*/  UIADD3 UR15, UR8, 0x1c200, URZ ;  /* 0x0001c200080f7890 */ /* 0x000fe2000fffe03f */
[----:B------:R-:W-:Y:S02]  /*5c80*/  SEL R6, R6, RZ, P1 ;  /* 0x000000ff06067207 */ /* 0x000fe40000800000 */
[----:B------:R-:W-:Y:S02]  /*5c90*/  LOP3.LUT R4, R4, R11, RZ, 0x3c, !PT ;  /* 0x0000000b04047212 */ /* 0x000fe400078e3cff */
[----:B------:R-:W-:Y:S02]  /*5ca0*/  UMOV UR8, UR14 ;  /* 0x0000000e00087c82 */ /* 0x000fe40008000000 */
[----:B------:R0:W-:Y:S02]  /*5cb0*/  UTMALDG.3D [UR8], [UR4], desc[UR6] ;  /* 0x00000608040075b4 */ /* 0x0001e40008011000 */
[----:B0-----:R-:W-:Y:S01]  /*5cc0*/  UMOV UR8, UR15 ;  /* 0x0000000f00087c82 */ /* 0x001fe20008000000 */
[----:B------:R-:W-:-:S02]  /*5cd0*/  UMOV UR11, UR19 ;  /* 0x00000013000b7c82 */ /* 0x000fc40008000000 */
[----:B------:R0:W-:Y:S02]  /*5ce0*/  UTMALDG.3D [UR8], [UR24], desc[UR6] ;  /* 0x00000608180075b4 */ /* 0x0001e40008011000 */
[----:B0-----:R-:W-:Y:S05]  /*5cf0*/  @P3 BRA `(.L_x_114) ;  /* 0xfffffffc00503947 */ /* 0x001fea000383ffff */
.L_x_110:
[----:B------:R-:W-:Y:S05]  /*5d00*/  BSYNC B1 ;  /* 0x0000000000017941 */ /* 0x000fea0003800000 */
.L_x_109:
[----:B------:R-:W-:Y:S01]  /*5d10*/  LOP3.LUT P5, RZ, R14, 0xff, RZ, 0xc0, !PT ;  /* 0x000000ff0eff7812 */ /* 0x000fe200078ac0ff */
[----:B------:R-:W-:Y:S01]  /*5d20*/  VIADD R6, R15, UR13 ;  /* 0x0000000d0f067c36 */ /* 0x000fe20008000000 */
[----:B------:R-:W-:Y:S01]  /*5d30*/  ULDC.64 UR4, c[0x0][0x650] ;  /* 0x0001940000047ab9 */ /* 0x000fe20000000a00 */
[----:B------:R-:W-:Y:S01]  /*5d40*/  IMAD.U32 R11, RZ, RZ, UR13 ;  /* 0x0000000dff0b7e24 */ /* 0x000fe2000f8e00ff */
[----:B------:R-:W-:Y:S01]  /*5d50*/  UISETP.GE.U32.AND UP0, UPT, UR13, 0xe, UPT ;  /* 0x0000000e0d00788c */ /* 0x000fe2000bf06070 */
[----:B------:R-:W-:Y:S01]  /*5d60*/  BSSY B1, `(.L_x_115) ;  /* 0x000006c000017945 */ /* 0x000fe20003800000 */
[----:B------:R-:W-:Y:S02]  /*5d70*/  SHF.R.U32.HI R4, RZ, 0x1, R6 ;  /* 0x00000001ff047819 */ /* 0x000fe40000011606 */
[----:B------:R-:W-:Y:S02]  /*5d80*/  ISETP.GT.U32.AND P1, PT, R6, 0xd, PT ;  /* 0x0000000d0600780c */ /* 0x000fe40003f24070 */
[----:B------:R-:W-:-:S02]  /*5d90*/  PLOP3.LUT P3, PT, PT, PT, UP0, 0x80, 0x0 ;  /* 0x000000000000781c */ /* 0x000fc40003f6f008 */
[----:B------:R-:W-:Y:S01]  /*5da0*/  ISETP.LT.U32.AND P1, PT, R11, 0xe, P1 ;  /* 0x0000000e0b00780c */ /* 0x000fe20000f21070 */
[----:B------:R-:W0:Y:S01]  /*5db0*/  @P5 S2R R10, SR_CgaCtaId ;  /* 0x00000000000a5919 */ /* 0x000e220000008800 */
[----:B------:R-:W-:Y:S02]  /*5dc0*/  @P5 MOV R5, 0x400 ;  /* 0x0000040000055802 */ /* 0x000fe40000000f00 */
[----:B------:R-:W-:Y:S02]  /*5dd0*/  PRMT R14, RZ, 0x7610, R14 ;  /* 0x00007610ff0e7816 */ /* 0x000fe4000000000e */
[----:B0-----:R-:W-:Y:S01]  /*5de0*/  @P5 LEA R10, R10, R5, 0x18 ;  /* 0x000000050a0a5211 */ /* 0x001fe200078ec0ff */
[----:B------:R-:W-:-:S03]  /*5df0*/  IMAD.WIDE.U32 R4, R4, -0x6db6db6d, RZ ;  /* 0x9249249304047825 */ /* 0x000fc600078e00ff */
[----:B------:R0:W-:Y:S01]  /*5e00*/  @P5 SYNCS.ARRIVE.TRANS64.A1T0 RZ, [R10+URZ+0x118], RZ ;  /* 0x000118ff0aff59a7 */ /* 0x0001e2000810003f */
[----:B------:R-:W-:Y:S01]  /*5e10*/  IADD3 R2, P5, R2, R8, RZ ;  /* 0x0000000802027210 */ /* 0x000fe20007fbe0ff */
[----:B------:R-:W-:Y:S01]  /*5e20*/  IMAD.MOV.U32 R4, RZ, RZ, -0x1 ;  /* 0xffffffffff047424 */ /* 0x000fe200078e00ff */
[----:B------:R-:W-:Y:S02]  /*5e30*/  SHF.R.U32.HI R11, RZ, 0x2, R5 ;  /* 0x00000002ff0b7819 */ /* 0x000fe40000011605 */
[----:B------:R-:W-:Y:S01]  /*5e40*/  SEL R5, RZ, 0x1, !P1 ;  /* 0x00000001ff057807 */ /* 0x000fe20004800000 */
[----:B------:R-:W-:Y:S01]  /*5e50*/  IMAD.X R3, R3, 0x1, R0, P5 ;  /* 0x0000000103037824 */ /* 0x000fe200028e0600 */
[----:B------:R-:W-:Y:S01]  /*5e60*/  ISETP.GE.U32.AND P1, PT, R2, UR4, PT ;  /* 0x0000000402007c0c */ /* 0x000fe2000bf26070 */
[----:B------:R-:W-:Y:S01]  /*5e70*/  IMAD R15, R11, -0xe, R6 ;  /* 0xfffffff20b0f7824 */ /* 0x000fe200078e0206 */
[----:B------:R-:W-:Y:S01]  /*5e80*/  LOP3.LUT R12, R12, R5, RZ, 0x3c, !PT ;  /* 0x000000050c0c7212 */ /* 0x000fe200078e3cff */
[----:B------:R-:W-:Y:S01]  /*5e90*/  IMAD.MOV.U32 R6, RZ, RZ, -0x1 ;  /* 0xffffffffff067424 */ /* 0x000fe200078e00ff */
[----:B------:R-:W-:Y:S01]  /*5ea0*/  ISETP.GE.U32.AND.EX P1, PT, R3, UR5, PT, P1 ;  /* 0x0000000503007c0c */ /* 0x000fe2000bf26110 */
[----:B------:R-:W-:Y:S01]  /*5eb0*/  IMAD.MOV.U32 R5, RZ, RZ, -0x1 ;  /* 0xffffffffff057424 */ /* 0x000fe200078e00ff */
[----:B------:R-:W-:-:S02]  /*5ec0*/  @P3 LOP3.LUT R12, R12, 0x1, R11, 0x78, !PT ;  /* 0x000000010c0c3812 */ /* 0x000fc400078e780b */
[----:B0-----:R-:W-:-:S09]  /*5ed0*/  PRMT R10, RZ, 0x7610, R10 ;  /* 0x00007610ff0a7816 */ /* 0x001fd2000000000a */
[----:B------:R-:W-:Y:S05]  /*5ee0*/  @P1 BRA `(.L_x_116) ;  /* 0x00000004004c1947 */ /* 0x000fea0003800000 */
[----:B------:R-:W0:Y:S01]  /*5ef0*/  S2R R17, SR_CTAID.X ;  /* 0x0000000000117919 */ /* 0x000e220000002500 */
[----:B------:R-:W-:Y:S01]  /*5f00*/  ULDC.64 UR4, c[0x0][0x628] ;  /* 0x00018a0000047ab9 */ /* 0x000fe20000000a00 */
[----:B------:R-:W1:Y:S01]  /*5f10*/  LDC R18, c[0x0][0x144] ;  /* 0x00005100ff127b82 */ /* 0x000e620000000800 */
[----:B------:R-:W-:Y:S01]  /*5f20*/  ISETP.NE.U32.AND P1, PT, RZ, UR4, PT ;  /* 0x00000004ff007c0c */ /* 0x000fe2000bf25070 */
[----:B------:R-:W2:Y:S01]  /*5f30*/  S2R R6, SR_CTAID.Y ;  /* 0x0000000000067919 */ /* 0x000ea20000002600 */
[----:B------:R-:W-:Y:S01]  /*5f40*/  ULDC UR6, c[0x0][0x150] ;  /* 0x0000540000067ab9 */ /* 0x000fe20000000800 */
[----:B------:R-:W-:Y:S01]  /*5f50*/  ULDC UR7, c[0x0][0x630] ;  /* 0x00018c0000077ab9 */ /* 0x000fe20000000800 */
[----:B------:R-:W-:Y:S01]  /*5f60*/  ISETP.NE.AND.EX P1, PT, RZ, UR5, PT, P1 ;  /* 0x00000005ff007c0c */ /* 0x000fe2000bf25310 */
[----:B------:R-:W-:Y:S01]  /*5f70*/  IMAD.MOV.U32 R4, RZ, RZ, R2 ;  /* 0x000000ffff047224 */ /* 0x000fe200078e0002 */
[----:B0-----:R-:W-:-:S05]  /*5f80*/  I2FP.F32.U32 R5, R17 ;  /* 0x0000001100057245 */ /* 0x001fca0000201000 */
[----:B------:R-:W-:Y:S01]  /*5f90*/  FMUL R20, R5, UR6 ;  /* 0x0000000605147c20 */ /* 0x000fe20008400000 */
[----:B------:R-:W-:-:S05]  /*5fa0*/  IMAD.MOV.U32 R5, RZ, RZ, R3 ;  /* 0x000000ffff057224 */ /* 0x000fca00078e0003 */
[----:B--2---:R-:W-:Y:S05]  /*5fb0*/  @!P1 BRA `(.L_x_117) ;  /* 0x0000000000289947 */ /* 0x004fea0003800000 */
[----:B------:R-:W-:Y:S02]  /*5fc0*/  ULDC UR6, c[0x0][0x634] ;  /* 0x00018d0000067ab9 */ /* 0x000fe40000000800 */
[----:B------:R-:W-:-:S05]  /*5fd0*/  IADD3 R5, P1, R2, UR6, RZ ;  /* 0x0000000602057c10 */ /* 0x000fca000ff3e0ff */
[----:B------:R-:W-:-:S04]  /*5fe0*/  IMAD.X R19, RZ, RZ, R3, P1 ;  /* 0x000000ffff137224 */ /* 0x000fc800008e0603 */
[----:B------:R-:W-:-:S04]  /*5ff0*/  IMAD.WIDE.U32 R10, R19, UR4, RZ ;  /* 0x00000004130a7c25 */ /* 0x000fc8000f8e00ff */
[----:B------:R-:W-:-:S04]  /*6000*/  IMAD.WIDE.U32 R10, P1, R5, UR5, R10 ;  /* 0x00000005050a7c25 */ /* 0x000fc8000f82000a */
[----:B------:R-:W-:-:S04]  /*6010*/  IMAD.WIDE.U32 R4, R5, UR4, RZ ;  /* 0x0000000405047c25 */ /* 0x000fc8000f8e00ff */
[----:B------:R-:W-:Y:S01]  /*6020*/  IMAD.MOV.U32 R4, RZ, RZ, R11 ;  /* 0x000000ffff047224 */ /* 0x000fe200078e000b */
[----:B------:R-:W-:Y:S01]  /*6030*/  IADD3 RZ, P3, R5, R10, RZ ;  /* 0x0000000a05ff7210 */ /* 0x000fe20007f7e0ff */
[----:B------:R-:W-:-:S04]  /*6040*/  IMAD.X R5, RZ, RZ, RZ, P1 ;  /* 0x000000ffff057224 */ /* 0x000fc800008e06ff */
[----:B------:R-:W-:-:S08]  /*6050*/  IMAD.WIDE.U32.X R4, R19, UR5, R4, P3 ;  /* 0x0000000513047c25 */ /* 0x000fd000098e0404 */
.L_x_117:
[--C-:B------:R-:W-:Y:S01]  /*6060*/  SHF.R.U64 R16, R4, UR7, R5.reuse ;  /* 0x0000000704107c19 */ /* 0x100fe20008001205 */
[----:B------:R-:W0:Y:S01]  /*6070*/  F2I.U32.TRUNC.NTZ R20, R20 ;  /* 0x0000001400147305 */ /* 0x000e22000020f000 */
[----:B------:R-:W-:Y:S01]  /*6080*/  SHF.R.U32.HI R4, RZ, UR7, R5 ;  /* 0x00000007ff047c19 */ /* 0x000fe20008011605 */
[----:B------:R-:W-:Y:S01]  /*6090*/  ULDC.64 UR4, c[0x0][0x620] ;  /* 0x0001880000047ab9 */ /* 0x000fe20000000a00 */
[----:B------:R-:W-:Y:S01]  /*60a0*/  IADD3 R11, P1, RZ, -R16, RZ ;  /* 0x80000010ff0b7210 */ /* 0x000fe20007f3e0ff */
[----:B------:R-:W-:Y:S01]  /*60b0*/  ULDC.64 UR6, c[0x0][0x640] ;  /* 0x0001900000067ab9 */ /* 0x000fe20000000a00 */
[----:B------:R-:W2:Y:S03]  /*60c0*/  LDC R21, c[0x0][0x148] ;  /* 0x00005200ff157b82 */ /* 0x000ea60000000800 */
[----:B------:R-:W-:Y:S01]  /*60d0*/  IMAD.X R4, RZ, RZ, ~R4, P1 ;  /* 0x000000ffff047224 */ /* 0x000fe200008e0e04 */
[----:B------:R-:W-:-:S03]  /*60e0*/  ISETP.NE.U32.AND P1, PT, RZ, UR6, PT ;  /* 0x00000006ff007c0c */ /* 0x000fc6000bf25070 */
[----:B------:R-:W-:Y:S01]  /*60f0*/  IMAD R10, R4, UR4, RZ ;  /* 0x00000004040a7c24 */ /* 0x000fe2000f8e02ff */
[----:B------:R-:W-:Y:S01]  /*6100*/  ISETP.NE.AND.EX P1, PT, RZ, UR7, PT, P1 ;  /* 0x00000007ff007c0c */ /* 0x000fe2000bf25310 */
[----:B------:R-:W-:Y:S01]  /*6110*/  IMAD.WIDE.U32 R4, R11, UR4, R2 ;  /* 0x000000040b047c25 */ /* 0x000fe2000f8e0002 */
[----:B------:R-:W-:-:S03]  /*6120*/  ULDC UR4, c[0x0][0x618] ;  /* 0x0001860000047ab9 */ /* 0x000fc60000000800 */
[----:B------:R-:W-:Y:S01]  /*6130*/  IMAD R11, R11, UR5, R10 ;  /* 0x000000050b0b7c24 */ /* 0x000fe2000f8e020a */
[----:B------:R-:W-:Y:S01]  /*6140*/  ULDC UR5, c[0x0][0x154] ;  /* 0x0000550000057ab9 */ /* 0x000fe20000000800 */
[----:B0-----:R-:W-:Y:S02]  /*6150*/  IMAD.MOV R10, RZ, RZ, -R20 ;  /* 0x000000ffff0a7224 */ /* 0x001fe400078e0a14 */
[----:B------:R-:W-:Y:S02]  /*6160*/  IMAD.IADD R5, R5, 0x1, R11 ;  /* 0x0000000105057824 */ /* 0x000fe400078e020b */
[----:B-1----:R-:W-:Y:S01]  /*6170*/  IMAD R17, R18, R10, R17 ;  /* 0x0000000a12117224 */ /* 0x002fe200078e0211 */
[----:B------:R-:W-:Y:S02]  /*6180*/  I2FP.F32.U32 R10, R6 ;  /* 0x00000006000a7245 */ /* 0x000fe40000201000 */
[--C-:B------:R-:W-:Y:S02]  /*6190*/  SHF.R.U64 R18, R4, UR4, R5.reuse ;  /* 0x0000000404127c19 */ /* 0x100fe40008001205 */
[----:B------:R-:W-:Y:S01]  /*61a0*/  SHF.R.U32.HI R5, RZ, UR4, R5 ;  /* 0x00000004ff057c19 */ /* 0x000fe20008011605 */
[----:B------:R-:W-:Y:S01]  /*61b0*/  FMUL R10, R10, UR5 ;  /* 0x000000050a0a7c20 */ /* 0x000fe20008400000 */
[----:B------:R-:W-:-:S02]  /*61c0*/  ULDC UR4, c[0x0][0x608] ;  /* 0x0001820000047ab9 */ /* 0x000fc40000000800 */
[--C-:B------:R-:W-:Y:S01]  /*61d0*/  SHF.R.U64 R20, R18, UR4, R5.reuse ;  /* 0x0000000412147c19 */ /* 0x100fe20008001205 */
[----:B------:R0:W1:Y:S01]  /*61e0*/  F2I.U32.TRUNC.NTZ R22, R10 ;  /* 0x0000000a00167305 */ /* 0x000062000020f000 */
[----:B------:R-:W-:Y:S01]  /*61f0*/  SHF.R.U32.HI R5, RZ, UR4, R5 ;  /* 0x00000004ff057c19 */ /* 0x000fe20008011605 */
[----:B------:R-:W-:-:S03]  /*6200*/  ULDC UR4, c[0x0][0x658] ;  /* 0x0001960000047ab9 */ /* 0x000fc60000000800 */
[--C-:B------:R-:W-:Y:S02]  /*6210*/  SHF.R.U64 R19, R20, UR4, R5.reuse ;  /* 0x0000000414137c19 */ /* 0x100fe40008001205 */
[----:B------:R-:W-:-:S03]  /*6220*/  SHF.R.U32.HI R23, RZ, UR4, R5 ;  /* 0x00000004ff177c19 */ /* 0x000fc60008011605 */
[----:B------:R-:W-:Y:S02]  /*6230*/  IMAD.MOV.U32 R4, RZ, RZ, R19 ;  /* 0x000000ffff047224 */ /* 0x000fe400078e0013 */
[----:B------:R-:W-:Y:S01]  /*6240*/  IMAD.MOV.U32 R5, RZ, RZ, R23 ;  /* 0x000000ffff057224 */ /* 0x000fe200078e0017 */
[----:B0-----:R-:W-:Y:S06]  /*6250*/  @!P1 BRA `(.L_x_118) ;  /* 0x0000000000289947 */ /* 0x001fec0003800000 */
        /* <DEDUP_REMOVED lines=10> */
.L_x_118:
[----:B------:R-:W-:Y:S01]  /*6300*/  ULDC UR4, c[0x0][0x648] ;  /* 0x0001920000047ab9 */ /* 0x000fe20000000800 */
[----:B-1----:R-:W-:Y:S01]  /*6310*/  IMAD.MOV R22, RZ, RZ, -R22 ;  /* 0x000000ffff167224 */ /* 0x002fe200078e0a16 */
[----:B------:R-:W-:Y:S01]  /*6320*/  SHF.R.U64 R5, R4, UR4, R5 ;  /* 0x0000000404057c19 */ /* 0x000fe20008001205 */
[----:B------:R-:W-:Y:S01]  /*6330*/  ULDC UR4, c[0x0][0x638] ;  /* 0x00018e0000047ab9 */ /* 0x000fe20000000800 */
[----:B------:R-:W-:Y:S01]  /*6340*/  LOP3.LUT R4, R20, UR17, RZ, 0xc0, !PT ;  /* 0x0000001114047c12 */ /* 0x000fe2000f8ec0ff */
[----:B--2---:R-:W-:Y:S01]  /*6350*/  @P4 IMAD R17, R21, R22, R6 ;  /* 0x0000001615114224 */ /* 0x004fe200078e0206 */
[----:B------:R-:W-:Y:S01]  /*6360*/  LOP3.LUT R18, R18, UR16, RZ, 0xc0, !PT ;  /* 0x0000001012127c12 */ /* 0x000fe2000f8ec0ff */
[----:B------:R-:W-:Y:S01]  /*6370*/  IMAD.MOV R6, RZ, RZ, -R5 ;  /* 0x000000ffff067224 */ /* 0x000fe200078e0a05 */
[----:B------:R-:W-:Y:S01]  /*6380*/  ULDC UR5, c[0x0][0x610] ;  /* 0x0001840000057ab9 */ /* 0x000fe20000000800 */
[----:B------:R-:W-:Y:S02]  /*6390*/  IMAD R4, R5, UR18, R4 ;  /* 0x0000001205047c24 */ /* 0x000fe4000f8e0204 */
[----:B------:R-:W-:Y:S01]  /*63a0*/  IMAD R19, R6, UR4, R19 ;  /* 0x0000000406137c24 */ /* 0x000fe2000f8e0213 */
[----:B------:R-:W-:Y:S01]  /*63b0*/  ULDC UR4, c[0x0][0x600] ;  /* 0x0001800000047ab9 */ /* 0x000fe20000000800 */
[----:B------:R-:W-:-:S02]  /*63c0*/  IMAD R17, R4, UR5, R17 ;  /* 0x0000000504117c24 */ /* 0x000fc4000f8e0211 */
[----:B------:R-:W-:Y:S02]  /*63d0*/  IMAD R6, R19, UR4, R18 ;  /* 0x0000000413067c24 */ /* 0x000fe4000f8e0212 */
[----:B------:R-:W-:Y:S02]  /*63e0*/  IMAD.MOV.U32 R10, RZ, RZ, 0x1 ;  /* 0x00000001ff0a7424 */ /* 0x000fe400078e00ff */
[----:B------:R-:W-:Y:S01]  /*63f0*/  IMAD.MOV.U32 R5, RZ, RZ, R16 ;  /* 0x000000ffff057224 */ /* 0x000fe200078e0010 */
[----:B------:R-:W-:Y:S02]  /*6400*/  SEL R4, R6, R17, !P4 ;  /* 0x0000001106047207 */ /* 0x000fe40006000000 */
[----:B------:R-:W-:-:S07]  /*6410*/  SEL R6, R17, R6, !P4 ;  /* 0x0000000611067207 */ /* 0x000fce0006000000 */
.L_x_116:
[----:B------:R-:W-:Y:S05]  /*6420*/  BSYNC B1 ;  /* 0x0000000000017941 */ /* 0x000fea0003800000 */
.L_x_115:
[----:B------:R-:W-:-:S13]  /*6430*/  LOP3.LUT P1, RZ, R10, 0xff, RZ, 0xc0, !PT ;  /* 0x000000ff0aff7812 */ /* 0x000fda000782c0ff */
[----:B------:R-:W-:Y:S05]  /*6440*/  @P1 BRA `(.L_x_119) ;  /* 0xfffffff400481947 */ /* 0x000fea000383ffff */
[----:B------:R-:W-:Y:S05]  /*6450*/  BSYNC B0 ;  /* 0x0000000000007941 */ /* 0x000fea0003800000 */
.L_x_107:
[----:B------:R-:W-:-:S03]  /*6460*/  UMOV UR4, 0xffffffff ;  /* 0xffffffff00047882 */ /* 0x000fc60000000000 */
[----:B------:R-:W-:Y:S05]  /*6470*/  BRA.DIV UR4, `(.L_x_120) ;  /* 0x0000000a04b47947 */ /* 0x000fea000b800000 */
[----:B------:R-:W-:-:S13]  /*6480*/  ELECT P0, URZ, PT ;  /* 0x00000000003f782f */ /* 0x000fda0003800000 */
.L_x_146:
[----:B------:R-:W-:Y:S04]  /*6490*/  BSSY B0, `(.L_x_121) ;  /* 0x0000085000007945 */ /* 0x000fe80003800000 */
[----:B------:R-:W-:Y:S05]  /*64a0*/  @!P0 BRA `(.L_x_122) ;  /* 0x00000008000c8947 */ /* 0x000fea0003800000 */
[----:B------:R-:W-:-:S04]  /*64b0*/  LOP3.LUT R7, R7, 0x2, RZ, 0xfc, !PT ;  /* 0x0000000207077812 */ /* 0x000fc800078efcff */
[----:B------:R-:W-:-:S13]  /*64c0*/  ISETP.NE.AND P0, PT, R7, 0x3, PT ;  /* 0x000000030700780c */ /* 0x000fda0003f05270 */
[----:B------:R-:W-:Y:S05]  /*64d0*/  @!P0 BRA `(.L_x_123) ;  /* 0x0000000000048947 */ /* 0x000fea0003800000 */
[----:B------:R-:W-:Y:S01]  /*64e0*/  BPT.TRAP 0x1 ;  /* 0x000000040000795c */ /* 0x000fe20000300000 */
.L_x_123:
[----:B------:R-:W0:Y:S01]  /*64f0*/  S2R R3, SR_CgaCtaId ;  /* 0x0000000000037919 */ /* 0x000e220000008800 */
[----:B------:R-:W-:Y:S02]  /*6500*/  MOV R0, 0x400 ;  /* 0x0000040000007802 */ /* 0x000fe40000000f00 */
[----:B------:R-:W-:Y:S02]  /*6510*/  SHF.L.U32 R2, R12, 0x1f, RZ ;  /* 0x0000001f0c027819 */ /* 0x000fe400000006ff */
[----:B0-----:R-:W-:-:S05]  /*6520*/  LEA R0, R3, R0, 0x18 ;  /* 0x0000000003007211 */ /* 0x001fca00078ec0ff */
[----:B------:R-:W-:-:S04]  /*6530*/  VIADD R0, R0, 0x70 ;  /* 0x0000007000007836 */ /* 0x000fc80000000000 */
[C---:B------:R-:W-:Y:S02]  /*6540*/  IMAD R5, R15.reuse, 0x8, R0 ;  /* 0x000000080f057824 */ /* 0x040fe400078e0200 */
[----:B------:R-:W-:Y:S02]  /*6550*/  VIADD R15, R15, 0x1 ;  /* 0x000000010f0f7836 */ /* 0x000fe40000000000 */
[----:B------:R-:W0:Y:S03]  /*6560*/  SYNCS.PHASECHK.TRANS64.TRYWAIT P0, [R5+URZ], R2 ;  /* 0x00000002050075a7 */ /* 0x000e26000800017f */
[----:B------:R-:W-:-:S04]  /*6570*/  ISETP.NE.AND P1, PT, R15, 0xe, PT ;  /* 0x0000000e0f00780c */ /* 0x000fc80003f25270 */
[----:B------:R-:W-:Y:S02]  /*6580*/  SEL R3, RZ, 0x1, P1 ;  /* 0x00000001ff037807 */ /* 0x000fe40000800000 */
[----:B------:R-:W-:Y:S02]  /*6590*/  SEL R15, R15, RZ, P1 ;  /* 0x000000ff0f0f7207 */ /* 0x000fe40000800000 */
[----:B------:R-:W-:-:S03]  /*65a0*/  LOP3.LUT R12, R12, R3, RZ, 0x3c, !PT ;  /* 0x000000030c0c7212 */ /* 0x000fc600078e3cff */
[----:B------:R-:W-:Y:S01]  /*65b0*/  IMAD R7, R15, 0x8, R0 ;  /* 0x000000080f077824 */ /* 0x000fe200078e0200 */
[----:B------:R-:W-:Y:S01]  /*65c0*/  SHF.L.U32 R4, R12, 0x1f, RZ ;  /* 0x0000001f0c047819 */ /* 0x000fe200000006ff */
[----:B0-----:R-:W-:Y:S06]  /*65d0*/  @!P0 BRA `(.L_x_124) ;  /* 0x0000000800808947 */ /* 0x001fec0003800000 */
.L_x_147:
[----:B------:R-:W1:Y:S01]  /*65e0*/  SYNCS.PHASECHK.TRANS64.TRYWAIT P0, [R7+URZ], R4 ;  /* 0x00000004070075a7 */ /* 0x000e62000800017f */
[----:B0-----:R-:W-:-:S05]  /*65f0*/  VIADD R2, R15, 0x1 ;  /* 0x000000010f027836 */ /* 0x001fca0000000000 */
[----:B------:R-:W-:-:S04]  /*6600*/  ISETP.NE.AND P1, PT, R2, 0xe, PT ;  /* 0x0000000e0200780c */ /* 0x000fc80003f25270 */
[----:B------:R-:W-:Y:S02]  /*6610*/  SEL R3, RZ, 0x1, P1 ;  /* 0x00000001ff037807 */ /* 0x000fe40000800000 */
[----:B------:R-:W-:Y:S02]  /*6620*/  SEL R9, R2, RZ, P1 ;  /* 0x000000ff02097207 */ /* 0x000fe40000800000 */
[----:B------:R-:W-:-:S03]  /*6630*/  LOP3.LUT R12, R12, R3, RZ, 0x3c, !PT ;  /* 0x000000030c0c7212 */ /* 0x000fc600078e3cff */
[----:B------:R-:W-:Y:S01]  /*6640*/  IMAD R6, R9, 0x8, R0 ;  /* 0x0000000809067824 */ /* 0x000fe200078e0200 */
[----:B------:R-:W-:Y:S01]  /*6650*/  SHF.L.U32 R5, R12, 0x1f, RZ ;  /* 0x0000001f0c057819 */ /* 0x000fe200000006ff */
[----:B-1----:R-:W-:Y:S06]  /*6660*/  @!P0 BRA `(.L_x_125) ;  /* 0x0000000800708947 */ /* 0x002fec0003800000 */
.L_x_148:
[----:B------:R-:W1:Y:S01]  /*6670*/  SYNCS.PHASECHK.TRANS64.TRYWAIT P0, [R6+URZ], R5 ;  /* 0x00000005060075a7 */ /* 0x000e62000800017f */
[----:B------:R-:W-:-:S05]  /*6680*/  VIADD R2, R9, 0x1 ;  /* 0x0000000109027836 */ /* 0x000fca0000000000 */
[----:B------:R-:W-:-:S04]  /*6690*/  ISETP.NE.AND P1, PT, R2, 0xe, PT ;  /* 0x0000000e0200780c */ /* 0x000fc80003f25270 */
[----:B------:R-:W-:Y:S02]  /*66a0*/  SEL R3, RZ, 0x1, P1 ;  /* 0x00000001ff037807 */ /* 0x000fe40000800000 */
[----:B0-----:R-:W-:Y:S02]  /*66b0*/  SEL R7, R2, RZ, P1 ;  /* 0x000000ff02077207 */ /* 0x001fe40000800000 */
[----:B------:R-:W-:-:S03]  /*66c0*/  LOP3.LUT R12, R12, R3, RZ, 0x3c, !PT ;  /* 0x000000030c0c7212 */ /* 0x000fc600078e3cff */
[----:B------:R-:W-:Y:S01]  /*66d0*/  IMAD R9, R7, 0x8, R0 ;  /* 0x0000000807097824 */ /* 0x000fe200078e0200 */
[----:B------:R-:W-:Y:S01]  /*66e0*/  SHF.L.U32 R4, R12, 0x1f, RZ ;  /* 0x0000001f0c047819 */ /* 0x000fe200000006ff */
[----:B-1----:R-:W-:Y:S06]  /*66f0*/  @!P0 BRA `(.L_x_126) ;  /* 0x0000000800608947 */ /* 0x002fec0003800000 */
.L_x_149:
[----:B------:R-:W1:Y:S01]  /*6700*/  SYNCS.PHASECHK.TRANS64.TRYWAIT P0, [R9+URZ], R4 ;  /* 0x00000004090075a7 */ /* 0x000e62000800017f */
[----:B------:R-:W-:-:S05]  /*6710*/  VIADD R2, R7, 0x1 ;  /* 0x0000000107027836 */ /* 0x000fca0000000000 */
[----:B------:R-:W-:-:S04]  /*6720*/  ISETP.NE.AND P1, PT, R2, 0xe, PT ;  /* 0x0000000e0200780c */ /* 0x000fc80003f25270 */
[----:B------:R-:W-:Y:S02]  /*6730*/  SEL R3, RZ, 0x1, P1 ;  /* 0x00000001ff037807 */ /* 0x000fe40000800000 */
[----:B------:R-:W-:Y:S02]  /*6740*/  SEL R7, R2, RZ, P1 ;  /* 0x000000ff02077207 */ /* 0x000fe40000800000 */
[----:B------:R-:W-:-:S03]  /*6750*/  LOP3.LUT R12, R12, R3, RZ, 0x3c, !PT ;  /* 0x000000030c0c7212 */ /* 0x000fc600078e3cff */
[----:B0-----:R-:W-:Y:S01]  /*6760*/  IMAD R6, R7, 0x8, R0 ;  /* 0x0000000807067824 */ /* 0x001fe200078e0200 */
[----:B------:R-:W-:Y:S01]  /*6770*/  SHF.L.U32 R5, R12, 0x1f, RZ ;  /* 0x0000001f0c057819 */ /* 0x000fe200000006ff */
[----:B-1----:R-:W-:Y:S06]  /*6780*/  @!P0 BRA `(.L_x_127) ;  /* 0x0000000800508947 */ /* 0x002fec0003800000 */
.L_x_150:
        /* <DEDUP_REMOVED lines=9> */
.L_x_151:
        /* <DEDUP_REMOVED lines=9> */
.L_x_152:
        /* <DEDUP_REMOVED lines=9> */
.L_x_153:
        /* <DEDUP_REMOVED lines=9> */
.L_x_154:
        /* <DEDUP_REMOVED lines=9> */
.L_x_155:
        /* <DEDUP_REMOVED lines=9> */
.L_x_156:
        /* <DEDUP_REMOVED lines=9> */
.L_x_157:
        /* <DEDUP_REMOVED lines=9> */
.L_x_158:
[----:B------:R-:W1:Y:S01]  /*6c10*/  SYNCS.PHASECHK.TRANS64.TRYWAIT P0, [R6+URZ], R5 ;  /* 0x00000005060075a7 */ /* 0x000e62000800017f */
[----:B------:R-:W-:-:S05]  /*6c20*/  VIADD R2, R7, 0x1 ;  /* 0x0000000107027836 */ /* 0x000fca0000000000 */
[----:B------:R-:W-:-:S04]  /*6c30*/  ISETP.NE.AND P1, PT, R2, 0xe, PT ;  /* 0x0000000e0200780c */ /* 0x000fc80003f25270 */
[----:B0-----:R-:W-:Y:S02]  /*6c40*/  SEL R4, RZ, 0x1, P1 ;  /* 0x00000001ff047807 */ /* 0x001fe40000800000 */
[----:B------:R-:W-:Y:S02]  /*6c50*/  SEL R3, R2, RZ, P1 ;  /* 0x000000ff02037207 */ /* 0x000fe40000800000 */
[----:B------:R-:W-:Y:S01]  /*6c60*/  LOP3.LUT R4, R11, R4, RZ, 0x3c, !PT ;  /* 0x000000040b047212 */ /* 0x000fe200078e3cff */
[----:B-1----:R-:W-:Y:S06]  /*6c70*/  @!P0 BRA `(.L_x_136) ;  /* 0x0000000400c88947 */ /* 0x002fec0003800000 */
.L_x_159:
[----:B------:R-:W-:Y:S01]  /*6c80*/  IMAD R3, R3, 0x8, R0 ;  /* 0x0000000803037824 */ /* 0x000fe200078e0200 */
[----:B------:R-:W-:-:S07]  /*6c90*/  SHF.L.U32 R0, R4, 0x1f, RZ ;  /* 0x0000001f04007819 */ /* 0x000fce00000006ff */
.L_x_137:
[----:B-1----:R1:W2:Y:S02]  /*6ca0*/  SYNCS.PHASECHK.TRANS64.TRYWAIT P0, [R3+URZ], R0 ;  /* 0x00000000030075a7 */ /* 0x0022a4000800017f */
[----:B--2---:R-:W-:Y:S05]  /*6cb0*/  @!P0 NANOSLEEP.SYNCS 0x989680 ;  /* 0x009896800000895d */ /* 0x004fea0003900000 */
[----:B------:R-:W2:Y:S02]  /*6cc0*/  @!P0 SYNCS.PHASECHK.TRANS64 P0, [R3+URZ], R0 ;  /* 0x00000000030085a7 */ /* 0x000ea4000800007f */
[----:B--2---:R-:W-:Y:S05]  /*6cd0*/  @!P0 BRA `(.L_x_137) ;  /* 0xfffffffc00f08947 */ /* 0x004fea000383ffff */
.L_x_122:
[----:B------:R-:W-:Y:S05]  /*6ce0*/  BSYNC B0 ;  /* 0x0000000000007941 */ /* 0x000fea0003800000 */
.L_x_121:
[----:B------:R-:W-:Y:S05]  /*6cf0*/  EXIT ;  /* 0x000000000000794d */ /* 0x000fea0003800000 */
.L_x_16:
[----:B0-----:R-:W-:-:S04]  /*6d00*/  IMAD.U32 R15, RZ, RZ, UR11 ;  /* 0x0000000bff0f7e24 */ /* 0x001fc8000f8e00ff */
[----:B------:R0:W1:Y:S03]  /*6d10*/  SYNCS.PHASECHK.TRANS64.TRYWAIT P0, [R15+URZ+-0x8], R14 ;  /* 0xfffff80e0f0075a7 */ /* 0x000066000800017f */
[----:B-1----:R-:W-:Y:S05]  /*6d20*/  @!P0 NANOSLEEP.SYNCS 0x989680 ;  /* 0x009896800000895d */ /* 0x002fea0003900000 */
[----:B------:R-:W1:Y:S02]  /*6d30*/  @!P0 SYNCS.PHASECHK.TRANS64 P0, [R15+URZ+-0x8], R14 ;  /* 0xfffff80e0f0085a7 */ /* 0x000e64000800007f */
[----:B-1----:R-:W-:Y:S05]  /*6d40*/  @!P0 BRA `(.L_x_16) ;  /* 0xfffffffc00ec8947 */ /* 0x002fea000383ffff */
[----:B------:R-:W-:Y:S05]  /*6d50*/  BRA `(.L_x_138) ;  /* 0xffffffa8003c7947 */ /* 0x000fea000383ffff */
.L_x_21:
[----:B-1----:R-:W-:-:S04]  /*6d60*/  IMAD.U32 R15, RZ, RZ, UR6 ;  /* 0x00000006ff0f7e24 */ /* 0x002fc8000f8e00ff */
[----:B------:R1:W2:Y:S03]  /*6d70*/  SYNCS.PHASECHK.TRANS64.TRYWAIT P0, [R15+URZ], R14 ;  /* 0x0000000e0f0075a7 */ /* 0x0002a6000800017f */
[----:B--2---:R-:W-:Y:S05]  /*6d80*/  @!P0 NANOSLEEP.SYNCS 0x989680 ;  /* 0x009896800000895d */ /* 0x004fea0003900000 */
[----:B------:R-:W2:Y:S02]  /*6d90*/  @!P0 SYNCS.PHASECHK.TRANS64 P0, [R15+URZ], R14 ;  /* 0x0000000e0f0085a7 */ /* 0x000ea4000800007f */
[----:B--2---:R-:W-:Y:S05]  /*6da0*/  @!P0 BRA `(.L_x_21) ;  /* 0xfffffffc00ec8947 */ /* 0x004fea000383ffff */
[----:B------:R-:W-:Y:S05]  /*6db0*/  BRA `(.L_x_20) ;  /* 0xffffffa800e47947 */ /* 0x000fea000383ffff */
.L_x_27:
[----:B-1----:R-:W-:-:S04]  /*6dc0*/  IMAD.U32 R16, RZ, RZ, UR16 ;  /* 0x00000010ff107e24 */ /* 0x002fc8000f8e00ff */
[----:B------:R1:W2:Y:S03]  /*6dd0*/  SYNCS.PHASECHK.TRANS64.TRYWAIT P0, [R16+URZ], R15 ;  /* 0x0000000f100075a7 */ /* 0x0002a6000800017f */
[----:B--2---:R-:W-:Y:S05]  /*6de0*/  @!P0 NANOSLEEP.SYNCS 0x989680 ;  /* 0x009896800000895d */ /* 0x004fea0003900000 */
[----:B------:R-:W2:Y:S02]  /*6df0*/  @!P0 SYNCS.PHASECHK.TRANS64 P0, [R16+URZ], R15 ;  /* 0x0000000f100085a7 */ /* 0x000ea4000800007f */
[----:B--2---:R-:W-:Y:S05]  /*6e00*/  @!P0 BRA `(.L_x_27) ;  /* 0xfffffffc00ec8947 */ /* 0x004fea000383ffff */
[----:B------:R-:W-:Y:S05]  /*6e10*/  BRA `(.L_x_26) ;  /* 0xffffffb000687947 */ /* 0x000fea000383ffff */
.L_x_35:
[----:B0-----:R-:W-:-:S04]  /*6e20*/  IMAD.U32 R15, RZ, RZ, UR11 ;  /* 0x0000000bff0f7e24 */ /* 0x001fc8000f8e00ff */
[----:B------:R0:W1:Y:S03]  /*6e30*/  SYNCS.PHASECHK.TRANS64.TRYWAIT P0, [R15+URZ+0x8], R14 ;  /* 0x0000080e0f0075a7 */ /* 0x000066000800017f */
[----:B-1----:R-:W-:Y:S05]  /*6e40*/  @!P0 NANOSLEEP.SYNCS 0x989680 ;  /* 0x009896800000895d */ /* 0x002fea0003900000 */
[----:B------:R-:W1:Y:S02]  /*6e50*/  @!P0 SYNCS.PHASECHK.TRANS64 P0, [R15+URZ+0x8], R14 ;  /* 0x0000080e0f0085a7 */ /* 0x000e64000800007f */
[----:B-1----:R-:W-:Y:S05]  /*6e60*/  @!P0 BRA `(.L_x_35) ;  /* 0xfffffffc00ec8947 */ /* 0x002fea000383ffff */
[----:B------:R-:W-:Y:S05]  /*6e70*/  BRA `(.L_x_139) ;  /* 0xffffffb800d87947 */ /* 0x000fea000383ffff */
.L_x_108:
[----:B------:R-:W-:Y:S01]  /*6e80*/  BSSY B1, `(.L_x_140) ;  /* 0x0000006000017945 */ /* 0x000fe20003800000 */
[----:B------:R-:W-:-:S07]  /*6e90*/  IMAD.MOV.U32 R10, RZ, RZ, -0x1 ;  /* 0xffffffffff0a7424 */ /* 0x000fce00078e00ff */
[----:B------:R-:W-:Y:S05]  /*6ea0*/  WARPSYNC.COLLECTIVE R10, `(.L_x_141) ;  /* 0x000000000a0c7348 */ /* 0x000fea0003c00000 */
[----:B------:R-:W-:Y:S02]  /*6eb0*/  ELECT P1, UR62, PT ;  /* 0x00000000003e782f */ /* 0x000fe40003820000 */
[----:B------:R-:W-:Y:S01]  /*6ec0*/  MOV R10, UR62 ;  /* 0x0000003e000a7c02 */ /* 0x000fe20008000f00 */
[----:B------:R-:W-:Y:S10]  /*6ed0*/  ENDCOLLECTIVE ;  /* 0x000000000000791b */ /* 0x000ff40003800000 */
.L_x_141:
[----:B------:R-:W-:Y:S05]  /*6ee0*/  BSYNC B1 ;  /* 0x0000000000017941 */ /* 0x000fea0003800000 */
.L_x_140:
[----:B------:R-:W-:Y:S05]  /*6ef0*/  BRA `(.L_x_142) ;  /* 0xffffffe800a87947 */ /* 0x000fea000383ffff */
.L_x_111:
[----:B-1----:R1:W2:Y:S02]  /*6f00*/  SYNCS.PHASECHK.TRANS64.TRYWAIT P1, [R19+URZ+0x70], R10 ;  /* 0x0000700a130075a7 */ /* 0x0022a4000802017f */
[----:B--2---:R-:W-:Y:S05]  /*6f10*/  @!P1 NANOSLEEP.SYNCS 0x989680 ;  /* 0x009896800000995d */ /* 0x004fea0003900000 */
[----:B------:R-:W2:Y:S02]  /*6f20*/  @!P1 SYNCS.PHASECHK.TRANS64 P1, [R19+URZ+0x70], R10 ;  /* 0x0000700a130095a7 */ /* 0x000ea4000802007f */
[----:B--2---:R-:W-:Y:S05]  /*6f30*/  @!P1 BRA `(.L_x_111) ;  /* 0xfffffffc00f09947 */ /* 0x004fea000383ffff */
[----:B------:R-:W-:Y:S05]  /*6f40*/  BRA `(.L_x_143) ;  /* 0xffffffe800dc7947 */ /* 0x000fea000383ffff */
.L_x_120:
[----:B------:R-:W-:Y:S01]  /*6f50*/  BSSY B0, `(.L_x_144) ;  /* 0x0000006000007945 */ /* 0x000fe20003800000 */
[----:B------:R-:W-:-:S07]  /*6f60*/  IMAD.MOV.U32 R10, RZ, RZ, -0x1 ;  /* 0xffffffffff0a7424 */ /* 0x000fce00078e00ff */
[----:B------:R-:W-:Y:S05]  /*6f70*/  WARPSYNC.COLLECTIVE R10, `(.L_x_145) ;  /* 0x000000000a0c7348 */ /* 0x000fea0003c00000 */
[----:B------:R-:W-:Y:S02]  /*6f80*/  ELECT P1, UR62, PT ;  /* 0x00000000003e782f */ /* 0x000fe40003820000 */
[----:B------:R-:W-:Y:S01]  /*6f90*/  MOV R10, UR62 ;  /* 0x0000003e000a7c02 */ /* 0x000fe20008000f00 */
[----:B------:R-:W-:Y:S10]  /*6fa0*/  ENDCOLLECTIVE ;  /* 0x000000000000791b */ /* 0x000ff40003800000 */
.L_x_145:
[----:B------:R-:W-:Y:S05]  /*6fb0*/  BSYNC B0 ;  /* 0x0000000000007941 */ /* 0x000fea0003800000 */
.L_x_144:
[----:B------:R-:W-:Y:S01]  /*6fc0*/  PLOP3.LUT P0, PT, P1, PT, PT, 0x80, 0x0 ;  /* 0x000000000000781c */ /* 0x000fe20000f0f070 */
[----:B------:R-:W-:-:S12]  /*6fd0*/  BRA `(.L_x_146) ;  /* 0xfffffff4002c7947 */ /* 0x000fd8000383ffff */
.L_x_124:
[----:B0-----:R0:W1:Y:S02]  /*6fe0*/  SYNCS.PHASECHK.TRANS64.TRYWAIT P0, [R5+URZ], R2 ;  /* 0x00000002050075a7 */ /* 0x001064000800017f */
[----:B-1----:R-:W-:Y:S05]  /*6ff0*/  @!P0 NANOSLEEP.SYNCS 0x989680 ;  /* 0x009896800000895d */ /* 0x002fea0003900000 */
[----:B------:R-:W1:Y:S02]  /*7000*/  @!P0 SYNCS.PHASECHK.TRANS64 P0, [R5+URZ], R2 ;  /* 0x00000002050085a7 */ /* 0x000e64000800007f */
[----:B-1----:R-:W-:Y:S05]  /*7010*/  @!P0 BRA `(.L_x_124) ;  /* 0xfffffffc00f08947 */ /* 0x002fea000383ffff */
[----:B------:R-:W-:Y:S05]  /*7020*/  BRA `(.L_x_147) ;  /* 0xfffffff4006c7947 */ /* 0x000fea000383ffff */
.L_x_125:
[----:B0-----:R0:W1:Y:S02]  /*7030*/  SYNCS.PHASECHK.TRANS64.TRYWAIT P0, [R7+URZ], R4 ;  /* 0x00000004070075a7 */ /* 0x001064000800017f */
[----:B-1----:R-:W-:Y:S05]  /*7040*/  @!P0 NANOSLEEP.SYNCS 0x989680 ;  /* 0x009896800000895d */ /* 0x002fea0003900000 */
[----:B------:R-:W1:Y:S02]  /*7050*/  @!P0 SYNCS.PHASECHK.TRANS64 P0, [R7+URZ], R4 ;  /* 0x00000004070085a7 */ /* 0x000e64000800007f */
[----:B-1----:R-:W-:Y:S05]  /*7060*/  @!P0 BRA `(.L_x_125) ;  /* 0xfffffffc00f08947 */ /* 0x002fea000383ffff */
[----:B------:R-:W-:Y:S05]  /*7070*/  BRA `(.L_x_148) ;  /* 0xfffffff4007c7947 */ /* 0x000fea000383ffff */
.L_x_126:
[----:B0-----:R0:W1:Y:S02]  /*7080*/  SYNCS.PHASECHK.TRANS64.TRYWAIT P0, [R6+URZ], R5 ;  /* 0x00000005060075a7 */ /* 0x001064000800017f */
[----:B-1----:R-:W-:Y:S05]  /*7090*/  @!P0 NANOSLEEP.SYNCS 0x989680 ;  /* 0x009896800000895d */ /* 0x002fea0003900000 */
[----:B------:R-:W1:Y:S02]  /*70a0*/  @!P0 SYNCS.PHASECHK.TRANS64 P0, [R6+URZ], R5 ;  /* 0x00000005060085a7 */ /* 0x000e64000800007f */
[----:B-1----:R-:W-:Y:S05]  /*70b0*/  @!P0 BRA `(.L_x_126) ;  /* 0xfffffffc00f08947 */ /* 0x002fea000383ffff */
[----:B------:R-:W-:Y:S05]  /*70c0*/  BRA `(.L_x_149) ;  /* 0xfffffff4008c7947 */ /* 0x000fea000383ffff */
.L_x_127:
[----:B0-----:R0:W1:Y:S02]  /*70d0*/  SYNCS.PHASECHK.TRANS64.TRYWAIT P0, [R9+URZ], R4 ;  /* 0x00000004090075a7 */ /* 0x001064000800017f */
[----:B-1----:R-:W-:Y:S05]  /*70e0*/  @!P0 NANOSLEEP.SYNCS 0x989680 ;  /* 0x009896800000895d */ /* 0x002fea0003900000 */
[----:B------:R-:W1:Y:S02]  /*70f0*/  @!P0 SYNCS.PHASECHK.TRANS64 P0, [R9+URZ], R4 ;  /* 0x00000004090085a7 */ /* 0x000e64000800007f */
[----:B-1----:R-:W-:Y:S05]  /*7100*/  @!P0 BRA `(.L_x_127) ;  /* 0xfffffffc00f08947 */ /* 0x002fea000383ffff */
[----:B------:R-:W-:Y:S05]  /*7110*/  BRA `(.L_x_150) ;  /* 0xfffffff4009c7947 */ /* 0x000fea000383ffff */
.L_x_128:
[----:B0-----:R0:W1:Y:S02]  /*7120*/  SYNCS.PHASECHK.TRANS64.TRYWAIT P0, [R6+URZ], R5 ;  /* 0x00000005060075a7 */ /* 0x001064000800017f */
[----:B-1----:R-:W-:Y:S05]  /*7130*/  @!P0 NANOSLEEP.SYNCS 0x989680 ;  /* 0x009896800000895d */ /* 0x002fea0003900000 */
[----:B------:R-:W1:Y:S02]  /*7140*/  @!P0 SYNCS.PHASECHK.TRANS64 P0, [R6+URZ], R5 ;  /* 0x00000005060085a7 */ /* 0x000e64000800007f */
[----:B-1----:R-:W-:Y:S05]  /*7150*/  @!P0 BRA `(.L_x_128) ;  /* 0xfffffffc00f08947 */ /* 0x002fea000383ffff */
[----:B------:R-:W-:Y:S05]  /*7160*/  BRA `(.L_x_151) ;  /* 0xfffffff400ac7947 */ /* 0x000fea000383ffff */
.L_x_129:
[----:B0-----:R0:W1:Y:S02]  /*7170*/  SYNCS.PHASECHK.TRANS64.TRYWAIT P0, [R9+URZ], R4 ;  /* 0x00000004090075a7 */ /* 0x001064000800017f */
[----:B-1----:R-:W-:Y:S05]  /*7180*/  @!P0 NANOSLEEP.SYNCS 0x989680 ;  /* 0x009896800000895d */ /* 0x002fea0003900000 */
[----:B------:R-:W1:Y:S02]  /*7190*/  @!P0 SYNCS.PHASECHK.TRANS64 P0, [R9+URZ], R4 ;  /* 0x00000004090085a7 */ /* 0x000e64000800007f */
[----:B-1----:R-:W-:Y:S05]  /*71a0*/  @!P0 BRA `(.L_x_129) ;  /* 0xfffffffc00f08947 */ /* 0x002fea000383ffff */
[----:B------:R-:W-:Y:S05]  /*71b0*/  BRA `(.L_x_152) ;  /* 0xfffffff400bc7947 */ /* 0x000fea000383ffff */
.L_x_130:
[----:B0-----:R0:W1:Y:S02]  /*71c0*/  SYNCS.PHASECHK.TRANS64.TRYWAIT P0, [R6+URZ], R5 ;  /* 0x00000005060075a7 */ /* 0x001064000800017f */
[----:B-1----:R-:W-:Y:S05]  /*71d0*/  @!P0 NANOSLEEP.SYNCS 0x989680 ;  /* 0x009896800000895d */ /* 0x002fea0003900000 */
[----:B------:R-:W1:Y:S02]  /*71e0*/  @!P0 SYNCS.PHASECHK.TRANS64 P0, [R6+URZ], R5 ;  /* 0x00000005060085a7 */ /* 0x000e64000800007f */
[----:B-1----:R-:W-:Y:S05]  /*71f0*/  @!P0 BRA `(.L_x_130) ;  /* 0xfffffffc00f08947 */ /* 0x002fea000383ffff */
[----:B------:R-:W-:Y:S05]  /*7200*/  BRA `(.L_x_153) ;  /* 0xfffffff400cc7947 */ /* 0x000fea000383ffff */
.L_x_131:
[----:B0-----:R0:W1:Y:S02]  /*7210*/  SYNCS.PHASECHK.TRANS64.TRYWAIT P0, [R9+URZ], R4 ;  /* 0x00000004090075a7 */ /* 0x001064000800017f */
[----:B-1----:R-:W-:Y:S05]  /*7220*/  @!P0 NANOSLEEP.SYNCS 0x989680 ;  /* 0x009896800000895d */ /* 0x002fea0003900000 */
[----:B------:R-:W1:Y:S02]  /*7230*/  @!P0 SYNCS.PHASECHK.TRANS64 P0, [R9+URZ], R4 ;  /* 0x00000004090085a7 */ /* 0x000e64000800007f */
[----:B-1----:R-:W-:Y:S05]  /*7240*/  @!P0 BRA `(.L_x_131) ;  /* 0xfffffffc00f08947 */ /* 0x002fea000383ffff */
[----:B------:R-:W-:Y:S05]  /*7250*/  BRA `(.L_x_154) ;  /* 0xfffffff400dc7947 */ /* 0x000fea000383ffff */
.L_x_132:
[----:B0-----:R0:W1:Y:S02]  /*7260*/  SYNCS.PHASECHK.TRANS64.TRYWAIT P0, [R6+URZ], R5 ;  /* 0x00000005060075a7 */ /* 0x001064000800017f */
[----:B-1----:R-:W-:Y:S05]  /*7270*/  @!P0 NANOSLEEP.SYNCS 0x989680 ;  /* 0x009896800000895d */ /* 0x002fea0003900000 */
[----:B------:R-:W1:Y:S02]  /*7280*/  @!P0 SYNCS.PHASECHK.TRANS64 P0, [R6+URZ], R5 ;  /* 0x00000005060085a7 */ /* 0x000e64000800007f */
[----:B-1----:R-:W-:Y:S05]  /*7290*/  @!P0 BRA `(.L_x_132) ;  /* 0xfffffffc00f08947 */ /* 0x002fea000383ffff */
[----:B------:R-:W-:Y:S05]  /*72a0*/  BRA `(.L_x_155) ;  /* 0xfffffff400ec7947 */ /* 0x000fea000383ffff */
.L_x_133:
[----:B0-----:R0:W1:Y:S02]  /*72b0*/  SYNCS.PHASECHK.TRANS64.TRYWAIT P0, [R9+URZ], R4 ;  /* 0x00000004090075a7 */ /* 0x001064000800017f */
[----:B-1----:R-:W-:Y:S05]  /*72c0*/  @!P0 NANOSLEEP.SYNCS 0x989680 ;  /* 0x009896800000895d */ /* 0x002fea0003900000 */
[----:B------:R-:W1:Y:S02]  /*72d0*/  @!P0 SYNCS.PHASECHK.TRANS64 P0, [R9+URZ], R4 ;  /* 0x00000004090085a7 */ /* 0x000e64000800007f */
[----:B-1----:R-:W-:Y:S05]  /*72e0*/  @!P0 BRA `(.L_x_133) ;  /* 0xfffffffc00f08947 */ /* 0x002fea000383ffff */
[----:B------:R-:W-:Y:S05]  /*72f0*/  BRA `(.L_x_156) ;  /* 0xfffffff400fc7947 */ /* 0x000fea000383ffff */
.L_x_134:
[----:B0-----:R0:W1:Y:S02]  /*7300*/  SYNCS.PHASECHK.TRANS64.TRYWAIT P0, [R6+URZ], R5 ;  /* 0x00000005060075a7 */ /* 0x001064000800017f */
[----:B-1----:R-:W-:Y:S05]  /*7310*/  @!P0 NANOSLEEP.SYNCS 0x989680 ;  /* 0x009896800000895d */ /* 0x002fea0003900000 */
[----:B------:R-:W1:Y:S02]  /*7320*/  @!P0 SYNCS.PHASECHK.TRANS64 P0, [R6+URZ], R5 ;  /* 0x00000005060085a7 */ /* 0x000e64000800007f */
[----:B-1----:R-:W-:Y:S05]  /*7330*/  @!P0 BRA `(.L_x_134) ;  /* 0xfffffffc00f08947 */ /* 0x002fea000383ffff */
[----:B------:R-:W-:Y:S05]  /*7340*/  BRA `(.L_x_157) ;  /* 0xfffffff8000c7947 */ /* 0x000fea000383ffff */
.L_x_135:
[----:B0-----:R0:W1:Y:S02]  /*7350*/  SYNCS.PHASECHK.TRANS64.TRYWAIT P0, [R9+URZ], R4 ;  /* 0x00000004090075a7 */ /* 0x001064000800017f */
[----:B-1----:R-:W-:Y:S05]  /*7360*/  @!P0 NANOSLEEP.SYNCS 0x989680 ;  /* 0x009896800000895d */ /* 0x002fea0003900000 */
[----:B------:R-:W1:Y:S02]  /*7370*/  @!P0 SYNCS.PHASECHK.TRANS64 P0, [R9+URZ], R4 ;  /* 0x00000004090085a7 */ /* 0x000e64000800007f */
[----:B-1----:R-:W-:Y:S05]  /*7380*/  @!P0 BRA `(.L_x_135) ;  /* 0xfffffffc00f08947 */ /* 0x002fea000383ffff */
[----:B------:R-:W-:Y:S05]  /*7390*/  BRA `(.L_x_158) ;  /* 0xfffffff8001c7947 */ /* 0x000fea000383ffff */
.L_x_136:
[----:B0-----:R0:W1:Y:S02]  /*73a0*/  SYNCS.PHASECHK.TRANS64.TRYWAIT P0, [R6+URZ], R5 ;  /* 0x00000005060075a7 */ /* 0x001064000800017f */
[----:B-1----:R-:W-:Y:S05]  /*73b0*/  @!P0 NANOSLEEP.SYNCS 0x989680 ;  /* 0x009896800000895d */ /* 0x002fea0003900000 */
[----:B------:R-:W1:Y:S02]  /*73c0*/  @!P0 SYNCS.PHASECHK.TRANS64 P0, [R6+URZ], R5 ;  /* 0x00000005060085a7 */ /* 0x000e64000800007f */
[----:B-1----:R-:W-:Y:S05]  /*73d0*/  @!P0 BRA `(.L_x_136) ;  /* 0xfffffffc00f08947 */ /* 0x002fea000383ffff */
[----:B------:R-:W-:Y:S05]  /*73e0*/  BRA `(.L_x_159) ;  /* 0xfffffff800247947 */ /* 0x000fea000383ffff */
.L_x_160:
[----:B------:R-:W-:-:S00]  /*73f0*/  BRA `(.L_x_160) ;  /* 0xfffffffc00fc7947 */ /* 0x000fc0000383ffff */
[----:B------:R-:W-:-:S00]  /*7400*/  NOP ;  /* 0x0000000000007918 */ /* 0x000fc00000000000 */
[----:B------:R-:W-:-:S00]  /*7410*/  NOP ;  /* 0x0000000000007918 */ /* 0x000fc00000000000 */
[----:B------:R-:W-:-:S00]  /*7420*/  NOP ;  /* 0x0000000000007918 */ /* 0x000fc00000000000 */
[----:B------:R-:W-:-:S00]  /*7430*/  NOP ;  /* 0x0000000000007918 */ /* 0x000fc00000000000 */
[----:B------:R-:W-:-:S00]  /*7440*/  NOP ;  /* 0x0000000000007918 */ /* 0x000fc00000000000 */
[----:B------:R-:W-:-:S00]  /*7450*/  NOP ;  /* 0x0000000000007918 */ /* 0x000fc00000000000 */
[----:B------:R-:W-:-:S00]  /*7460*/  NOP ;  /* 0x0000000000007918 */ /* 0x000fc00000000000 */
[----:B------:R-:W-:-:S00]  /*7470*/  NOP ;  /* 0x0000000000007918 */ /* 0x000fc00000000000 */
.L_x_161:


//--------------------- .nv.shared._ZN7cutlass13device_kernelINS_4gemm6kernel13GemmUniversalIN4cute5tupleIJiiiiEEENS1_10collective13CollectiveMmaINS1_37MainloopSm90TmaGmmaWarpSpecializedFP8ILi14ENS5_IJNS4_1CILi1EEESB_SB_EEENS1_32KernelTmaWarpSpecializedPingpongEEENS5_IJNSA_ILi64EEESF_NSA_ILi128EEEEEENS_12float_e5m2_tENS5_IJlSB_lEEENS_12float_e4m3_tESJ_NS4_8TiledMMAINS4_8MMA_AtomIJNS4_4SM904GMMA30MMA_64x64x32_F32E5M2E4M3_SS_TNILNSO_7ScaleInE1ELSQ_1EEEEEENS4_6LayoutISC_NS5_IJNSA_ILi0EEESU_SU_EEEEENS5_IJNS4_10UnderscoreESX_SX_EEEEENS4_13SM90_TMA_LOADENS4_14ComposedLayoutINS4_7SwizzleILi3ELi4ELi3EEENS4_18smem_ptr_flag_bitsILi8EEENST_INS5_IJNSA_ILi8EEESG_EEENS5_IJSG_SB_EEEEEEEvNS4_8identityES10_S1A_vS1B_EENS_8epilogue10collective6detail29Sm90TmaWarpSpecializedAdapterINS1E_15DefaultEpilogueISI_SJ_SJ_NS1D_6thread17LinearCombinationISI_Li1EffLNS1I_9ScaleType4KindE0ELNS_15FloatRoundStyleE2ESI_EENS1_15EpilogueDefaultEEEEEvvEEEEvNT_6ParamsE --------------------------
	.section	.nv.shared._ZN7cutlass13device_kernelINS_4gemm6kernel13GemmUniversalIN4cute5tupleIJiiiiEEENS1_10collective13CollectiveMmaINS1_37MainloopSm90TmaGmmaWarpSpecializedFP8ILi14ENS5_IJNS4_1CILi1EEESB_SB_EEENS1_32KernelTmaWarpSpecializedPingpongEEENS5_IJNSA_ILi64EEESF_NSA_ILi128EEEEEENS_12float_e5m2_tENS5_IJlSB_lEEENS_12float_e4m3_tESJ_NS4_8TiledMMAINS4_8MMA_AtomIJNS4_4SM904GMMA30MMA_64x64x32_F32E5M2E4M3_SS_TNILNSO_7ScaleInE1ELSQ_1EEEEEENS4_6LayoutISC_NS5_IJNSA_ILi0EEESU_SU_EEEEENS5_IJNS4_10UnderscoreESX_SX_EEEEENS4_13SM90_TMA_LOADENS4_14ComposedLayoutINS4_7SwizzleILi3ELi4ELi3EEENS4_18smem_ptr_flag_bitsILi8EEENST_INS5_IJNSA_ILi8EEESG_EEENS5_IJSG_SB_EEEEEEEvNS4_8identityES10_S1A_vS1B_EENS_8epilogue10collective6detail29Sm90TmaWarpSpecializedAdapterINS1E_15DefaultEpilogueISI_SJ_SJ_NS1D_6thread17LinearCombinationISI_Li1EffLNS1I_9ScaleType4KindE0ELNS_15FloatRoundStyleE2ESI_EENS1_15EpilogueDefaultEEEEEvvEEEEvNT_6ParamsE,"aw",@nobits
	.sectionflags	@""
	.align	16
	.zero		1024


//--------------------- .nv.shared.reserved.0     --------------------------
	.section	.nv.shared.reserved.0,"aw",@nobits
	.weak		__nv_reservedSMEM_offset_0_alias
	.size		__nv_reservedSMEM_offset_0_alias, 0, 0
	.other		__nv_reservedSMEM_offset_0_alias,@"STO_CUDA_RESERVED_SHARED STV_DEFAULT"
__nv_reservedSMEM_offset_0_alias:
	.zero		0


//--------------------- .nv.global                --------------------------
	.section	.nv.global,"aw",@nobits
.nv.global:
	.type		_ZN40_INTERNAL_30a269ed_4_k_cu_9a1455af_189374cute1_E,@object
	.size		_ZN40_INTERNAL_30a269ed_4_k_cu_9a1455af_189374cute1_E,(_ZN40_INTERNAL_30a269ed_4_k_cu_9a1455af_189374cuda3std3__45__cpo6cbeginE - _ZN40_INTERNAL_30a269ed_4_k_cu_9a1455af_189374cute1_E)
_ZN40_INTERNAL_30a269ed_4_k_cu_9a1455af_189374cute1_E:
	.zero		1
	.type		_ZN40_INTERNAL_30a269ed_4_k_cu_9a1455af_189374cuda3std3__45__cpo6cbeginE,@object
	.size		_ZN40_INTERNAL_30a269ed_4_k_cu_9a1455af_189374cuda3std3__45__cpo6cbeginE,(_ZN40_INTERNAL_30a269ed_4_k_cu_9a1455af_189374cuda3std3__48in_placeE - _ZN40_INTERNAL_30a269ed_4_k_cu_9a1455af_189374cuda3std3__45__cpo6cbeginE)
_ZN40_INTERNAL_30a269ed_4_k_cu_9a1455af_189374cuda3std3__45__cpo6cbeginE:
	.zero		1
	.type		_ZN40_INTERNAL_30a269ed_4_k_cu_9a1455af_189374cuda3std3__48in_placeE,@object
	.size		_ZN40_INTERNAL_30a269ed_4_k_cu_9a1455af_189374cuda3std3__48in_placeE,(_ZN40_INTERNAL_30a269ed_4_k_cu_9a1455af_189374cuda3std6ranges3__45__cpo9iter_moveE - _ZN40_INTERNAL_30a269ed_4_k_cu_9a1455af_189374cuda3std3__48in_placeE)
_ZN40_INTERNAL_30a269ed_4_k_cu_9a1455af_189374cuda3std3__48in_placeE:
	.zero		1
	.type		_ZN40_INTERNAL_30a269ed_4_k_cu_9a1455af_189374cuda3std6ranges3__45__cpo9iter_moveE,@object
	.size		_ZN40_INTERNAL_30a269ed_4_k_cu_9a1455af_189374cuda3std6ranges3__45__cpo9iter_moveE,(_ZN40_INTERNAL_30a269ed_4_k_cu_9a1455af_189374cuda3std3__45__cpo5beginE - _ZN40_INTERNAL_30a269ed_4_k_cu_9a1455af_189374cuda3std6ranges3__45__cpo9iter_moveE)
_ZN40_INTERNAL_30a269ed_4_k_cu_9a1455af_189374cuda3std6ranges3__45__cpo9iter_moveE:
	.zero		1
	.type		_ZN40_INTERNAL_30a269ed_4_k_cu_9a1455af_189374cuda3std3__45__cpo5beginE,@object
	.size		_ZN40_INTERNAL_30a269ed_4_k_cu_9a1455af_189374cuda3std3__45__cpo5beginE,(_ZN40_INTERNAL_30a269ed_4_k_cu_9a1455af_189374cuda3std3__442_GLOBAL__N__30a269ed_4_k_cu_9a1455af_189376ignoreE - _ZN40_INTERNAL_30a269ed_4_k_cu_9a1455af_189374cuda3std3__45__cpo5beginE)
_ZN40_INTERNAL_30a269ed_4_k_cu_9a1455af_189374cuda3std3__45__cpo5beginE:
	.zero		1
	.type		_ZN40_INTERNAL_30a269ed_4_k_cu_9a1455af_189374cuda3std3__442_GLOBAL__N__30a269ed_4_k_cu_9a1455af_189376ignoreE,@object
	.size		_ZN40_INTERNAL_30a269ed_4_k_cu_9a1455af_189374cuda3std3__442_GLOBAL__N__30a269ed_4_k_cu_9a1455af_189376ignoreE,(_ZN40_INTERNAL_30a269ed_4_k_cu_9a1455af_189374cute7productE - _ZN40_INTERNAL_30a269ed_4_k_cu_9a1455af_189374cuda3std3__442_GLOBAL__N__30a269ed_4_k_cu_9a1455af_189376ignoreE)
_ZN40_INTERNAL_30a269ed_4_k_cu_9a1455af_189374cuda3std3__442_GLOBAL__N__30a269ed_4_k_cu_9a1455af_189376ignoreE:
	.zero		1
	.type		_ZN40_INTERNAL_30a269ed_4_k_cu_9a1455af_189374cute7productE,@object
	.size		_ZN40_INTERNAL_30a269ed_4_k_cu_9a1455af_189374cute7productE,(_ZN40_INTERNAL_30a269ed_4_k_cu_9a1455af_189374cuda3std3__45__cpo3endE - _ZN40_INTERNAL_30a269ed_4_k_cu_9a1455af_189374cute7productE)
_ZN40_INTERNAL_30a269ed_4_k_cu_9a1455af_189374cute7productE:
	.zero		1
	.type		_ZN40_INTERNAL_30a269ed_4_k_cu_9a1455af_189374cuda3std3__45__cpo3endE,@object
	.size		_ZN40_INTERNAL_30a269ed_4_k_cu_9a1455af_189374cuda3std3__45__cpo3endE,(_ZN40_INTERNAL_30a269ed_4_k_cu_9a1455af_189374cuda3std3__419piecewise_constructE - _ZN40_INTERNAL_30a269ed_4_k_cu_9a1455af_189374cuda3std3__45__cpo3endE)
_ZN40_INTERNAL_30a269ed_4_k_cu_9a1455af_189374cuda3std3__45__cpo3endE:
	.zero		1
	.type		_ZN40_INTERNAL_30a269ed_4_k_cu_9a1455af_189374cuda3std3__419piecewise_constructE,@object
	.size		_ZN40_INTERNAL_30a269ed_4_k_cu_9a1455af_189374cuda3std3__419piecewise_constructE,(_ZN40_INTERNAL_30a269ed_4_k_cu_9a1455af_189374cuda3std3__45__cpo4cendE - _ZN40_INTERNAL_30a269ed_4_k_cu_9a1455af_189374cuda3std3__419piecewise_constructE)
_ZN40_INTERNAL_30a269ed_4_k_cu_9a1455af_189374cuda3std3__419piecewise_constructE:
	.zero		1
	.type		_ZN40_INTERNAL_30a269ed_4_k_cu_9a1455af_189374cuda3std3__45__cpo4cendE,@object
	.size		_ZN40_INTERNAL_30a269ed_4_k_cu_9a1455af_189374cuda3std3__45__cpo4cendE,(_ZN40_INTERNAL_30a269ed_4_k_cu_9a1455af_189374cuda3std6ranges3__45__cpo4swapE - _ZN40_INTERNAL_30a269ed_4_k_cu_9a1455af_189374cuda3std3__45__cpo4cendE)
_ZN40_INTERNAL_30a269ed_4_k_cu_9a1455af_189374cuda3std3__45__cpo4cendE:
	.zero		1
	.type		_ZN40_INTERNAL_30a269ed_4_k_cu_9a1455af_189374cuda3std6ranges3__45__cpo4swapE,@object
	.size		_ZN40_INTERNAL_30a269ed_4_k_cu_9a1455af_189374cuda3std6ranges3__45__cpo4swapE,(.L_7 - _ZN40_INTERNAL_30a269ed_4_k_cu_9a1455af_189374cuda3std6ranges3__45__cpo4swapE)
_ZN40_INTERNAL_30a269ed_4_k_cu_9a1455af_189374cuda3std6ranges3__45__cpo4swapE:
	.zero		1
.L_7:


//--------------------- .nv.constant0._ZN7cutlass13device_kernelINS_4gemm6kernel13GemmUniversalIN4cute5tupleIJiiiiEEENS1_10collective13CollectiveMmaINS1_37MainloopSm90TmaGmmaWarpSpecializedFP8ILi14ENS5_IJNS4_1CILi1EEESB_SB_EEENS1_32KernelTmaWarpSpecializedPingpongEEENS5_IJNSA_ILi64EEESF_NSA_ILi128EEEEEENS_12float_e5m2_tENS5_IJlSB_lEEENS_12float_e4m3_tESJ_NS4_8TiledMMAINS4_8MMA_AtomIJNS4_4SM904GMMA30MMA_64x64x32_F32E5M2E4M3_SS_TNILNSO_7ScaleInE1ELSQ_1EEEEEENS4_6LayoutISC_NS5_IJNSA_ILi0EEESU_SU_EEEEENS5_IJNS4_10UnderscoreESX_SX_EEEEENS4_13SM90_TMA_LOADENS4_14ComposedLayoutINS4_7SwizzleILi3ELi4ELi3EEENS4_18smem_ptr_flag_bitsILi8EEENST_INS5_IJNSA_ILi8EEESG_EEENS5_IJSG_SB_EEEEEEEvNS4_8identityES10_S1A_vS1B_EENS_8epilogue10collective6detail29Sm90TmaWarpSpecializedAdapterINS1E_15DefaultEpilogueISI_SJ_SJ_NS1D_6thread17LinearCombinationISI_Li1EffLNS1I_9ScaleType4KindE0ELNS_15FloatRoundStyleE2ESI_EENS1_15EpilogueDefaultEEEEEvvEEEEvNT_6ParamsE --------------------------
	.section	.nv.constant0._ZN7cutlass13device_kernelINS_4gemm6kernel13GemmUniversalIN4cute5tupleIJiiiiEEENS1_10collective13CollectiveMmaINS1_37MainloopSm90TmaGmmaWarpSpecializedFP8ILi14ENS5_IJNS4_1CILi1EEESB_SB_EEENS1_32KernelTmaWarpSpecializedPingpongEEENS5_IJNSA_ILi64EEESF_NSA_ILi128EEEEEENS_12float_e5m2_tENS5_IJlSB_lEEENS_12float_e4m3_tESJ_NS4_8TiledMMAINS4_8MMA_AtomIJNS4_4SM904GMMA30MMA_64x64x32_F32E5M2E4M3_SS_TNILNSO_7ScaleInE1ELSQ_1EEEEEENS4_6LayoutISC_NS5_IJNSA_ILi0EEESU_SU_EEEEENS5_IJNS4_10UnderscoreESX_SX_EEEEENS4_13SM90_TMA_LOADENS4_14ComposedLayoutINS4_7SwizzleILi3ELi4ELi3EEENS4_18smem_ptr_flag_bitsILi8EEENST_INS5_IJNSA_ILi8EEESG_EEENS5_IJSG_SB_EEEEEEEvNS4_8identityES10_S1A_vS1B_EENS_8epilogue10collective6detail29Sm90TmaWarpSpecializedAdapterINS1E_15DefaultEpilogueISI_SJ_SJ_NS1D_6thread17LinearCombinationISI_Li1EffLNS1I_9ScaleType4KindE0ELNS_15FloatRoundStyleE2ESI_EENS1_15EpilogueDefaultEEEEEvvEEEEvNT_6ParamsE,"a",@progbits
	.sectionflags	@""
	.align	4
.nv.constant0._ZN7cutlass13device_kernelINS_4gemm6kernel13GemmUniversalIN4cute5tupleIJiiiiEEENS1_10collective13CollectiveMmaINS1_37MainloopSm90TmaGmmaWarpSpecializedFP8ILi14ENS5_IJNS4_1CILi1EEESB_SB_EEENS1_32KernelTmaWarpSpecializedPingpongEEENS5_IJNSA_ILi64EEESF_NSA_ILi128EEEEEENS_12float_e5m2_tENS5_IJlSB_lEEENS_12float_e4m3_tESJ_NS4_8TiledMMAINS4_8MMA_AtomIJNS4_4SM904GMMA30MMA_64x64x32_F32E5M2E4M3_SS_TNILNSO_7ScaleInE1ELSQ_1EEEEEENS4_6LayoutISC_NS5_IJNSA_ILi0EEESU_SU_EEEEENS5_IJNS4_10UnderscoreESX_SX_EEEEENS4_13SM90_TMA_LOADENS4_14ComposedLayoutINS4_7SwizzleILi3ELi4ELi3EEENS4_18smem_ptr_flag_bitsILi8EEENST_INS5_IJNSA_ILi8EEESG_EEENS5_IJSG_SB_EEEEEEEvNS4_8identityES10_S1A_vS1B_EENS_8epilogue10collective6detail29Sm90TmaWarpSpecializedAdapterINS1E_15DefaultEpilogueISI_SJ_SJ_NS1D_6thread17LinearCombinationISI_Li1EffLNS1I_9ScaleType4KindE0ELNS_15FloatRoundStyleE2ESI_EENS1_15EpilogueDefaultEEEEEvvEEEEvNT_6ParamsE:
	.zero		1664


//--------------------- SYMBOLS --------------------------

	.type		.nv.reservedSmem.offset0,@object
	.size		.nv.reservedSmem.offset0,0x4
